//
// Generated by NVIDIA NVVM Compiler
//
// Compiler Build ID: CL-36424714
// Cuda compilation tools, release 13.0, V13.0.88
// Based on NVVM 20.0.0
//

.version 9.0
.target sm_100
.address_size 64

	// .globl	_Z8segemm2dILi128ELi128ELi32ELi8ELi8EEviiifPKfS1_fPf
.extern .func __assertfail
(
	.param .b64 __assertfail_param_0,
	.param .b64 __assertfail_param_1,
	.param .b32 __assertfail_param_2,
	.param .b64 __assertfail_param_3,
	.param .b64 __assertfail_param_4
)
;
.global .align 1 .b8 __unnamed_1[153] = {118, 111, 105, 100, 32, 115, 101, 103, 101, 109, 109, 50, 100, 40, 105, 110, 116, 44, 32, 105, 110, 116, 44, 32, 105, 110, 116, 44, 32, 102, 108, 111, 97, 116, 44, 32, 99, 111, 110, 115, 116, 32, 102, 108, 111, 97, 116, 32, 42, 44, 32, 99, 111, 110, 115, 116, 32, 102, 108, 111, 97, 116, 32, 42, 44, 32, 102, 108, 111, 97, 116, 44, 32, 102, 108, 111, 97, 116, 32, 42, 41, 32, 91, 119, 105, 116, 104, 32, 105, 110, 116, 32, 66, 77, 32, 61, 32, 49, 50, 56, 59, 32, 105, 110, 116, 32, 66, 78, 32, 61, 32, 49, 50, 56, 59, 32, 105, 110, 116, 32, 66, 75, 32, 61, 32, 51, 50, 59, 32, 105, 110, 116, 32, 84, 77, 32, 61, 32, 56, 59, 32, 105, 110, 116, 32, 84, 78, 32, 61, 32, 56, 93};
// _ZZ8segemm2dILi128ELi128ELi32ELi8ELi8EEviiifPKfS1_fPfE2As has been demoted
// _ZZ8segemm2dILi128ELi128ELi32ELi8ELi8EEviiifPKfS1_fPfE2Bs has been demoted
.global .align 1 .b8 $str[34] = {110, 117, 109, 84, 104, 114, 101, 97, 100, 115, 66, 108, 111, 99, 107, 116, 105, 108, 101, 32, 61, 61, 32, 98, 108, 111, 99, 107, 68, 105, 109, 46, 120};
.global .align 1 .b8 $str$1[27] = {47, 116, 109, 112, 47, 115, 97, 115, 115, 95, 99, 117, 95, 117, 112, 102, 48, 104, 52, 119, 105, 47, 107, 46, 99, 117};

.visible .entry _Z8segemm2dILi128ELi128ELi32ELi8ELi8EEviiifPKfS1_fPf(
	.param .u32 _Z8segemm2dILi128ELi128ELi32ELi8ELi8EEviiifPKfS1_fPf_param_0,
	.param .u32 _Z8segemm2dILi128ELi128ELi32ELi8ELi8EEviiifPKfS1_fPf_param_1,
	.param .u32 _Z8segemm2dILi128ELi128ELi32ELi8ELi8EEviiifPKfS1_fPf_param_2,
	.param .f32 _Z8segemm2dILi128ELi128ELi32ELi8ELi8EEviiifPKfS1_fPf_param_3,
	.param .u64 .ptr .align 1 _Z8segemm2dILi128ELi128ELi32ELi8ELi8EEviiifPKfS1_fPf_param_4,
	.param .u64 .ptr .align 1 _Z8segemm2dILi128ELi128ELi32ELi8ELi8EEviiifPKfS1_fPf_param_5,
	.param .f32 _Z8segemm2dILi128ELi128ELi32ELi8ELi8EEviiifPKfS1_fPf_param_6,
	.param .u64 .ptr .align 1 _Z8segemm2dILi128ELi128ELi32ELi8ELi8EEviiifPKfS1_fPf_param_7
)
.maxntid 256
.minnctapersm 1
{
	.reg .pred 	%p<5>;
	.reg .b32 	%r<126>;
	.reg .b32 	%f<693>;
	.reg .b64 	%rd<261>;
	// demoted variable
	.shared .align 4 .b8 _ZZ8segemm2dILi128ELi128ELi32ELi8ELi8EEviiifPKfS1_fPfE2As[16384];
	// demoted variable
	.shared .align 4 .b8 _ZZ8segemm2dILi128ELi128ELi32ELi8ELi8EEviiifPKfS1_fPfE2Bs[16384];
	ld.param.u32 	%r48, [_Z8segemm2dILi128ELi128ELi32ELi8ELi8EEviiifPKfS1_fPf_param_1];
	ld.param.u32 	%r49, [_Z8segemm2dILi128ELi128ELi32ELi8ELi8EEviiifPKfS1_fPf_param_2];
	ld.param.f32 	%f257, [_Z8segemm2dILi128ELi128ELi32ELi8ELi8EEviiifPKfS1_fPf_param_3];
	ld.param.u64 	%rd7, [_Z8segemm2dILi128ELi128ELi32ELi8ELi8EEviiifPKfS1_fPf_param_4];
	ld.param.u64 	%rd8, [_Z8segemm2dILi128ELi128ELi32ELi8ELi8EEviiifPKfS1_fPf_param_5];
	ld.param.f32 	%f258, [_Z8segemm2dILi128ELi128ELi32ELi8ELi8EEviiifPKfS1_fPf_param_6];
	ld.param.u64 	%rd9, [_Z8segemm2dILi128ELi128ELi32ELi8ELi8EEviiifPKfS1_fPf_param_7];
	mov.u32 	%r50, %ntid.x;
	setp.eq.s32 	%p1, %r50, 256;
	@%p1 bra 	$L__BB0_2;
	mov.u64 	%rd10, $str;
	cvta.global.u64 	%rd11, %rd10;
	mov.u64 	%rd12, $str$1;
	cvta.global.u64 	%rd13, %rd12;
	mov.u64 	%rd14, __unnamed_1;
	cvta.global.u64 	%rd15, %rd14;
	{ // callseq 0, 0
	.param .b64 param0;
	st.param.b64 	[param0], %rd11;
	.param .b64 param1;
	st.param.b64 	[param1], %rd13;
	.param .b32 param2;
	st.param.b32 	[param2], 24;
	.param .b64 param3;
	st.param.b64 	[param3], %rd15;
	.param .b64 param4;
	st.param.b64 	[param4], 1;
	call.uni 
	__assertfail, 
	(
	param0, 
	param1, 
	param2, 
	param3, 
	param4
	);
	} // callseq 0
$L__BB0_2:
	mov.u32 	%r1, %tid.x;
	and.b32  	%r2, %r1, 15;
	shr.u32 	%r3, %r1, 4;
	mov.u32 	%r51, %ctaid.y;
	shl.b32 	%r52, %r51, 7;
	mul.lo.s32 	%r53, %r49, %r52;
	cvta.to.global.u64 	%rd16, %rd7;
	mul.wide.u32 	%rd17, %r53, 4;
	add.s64 	%rd259, %rd16, %rd17;
	mov.u32 	%r54, %ctaid.x;
	shl.b32 	%r55, %r54, 7;
	cvta.to.global.u64 	%rd18, %rd8;
	mul.wide.u32 	%rd19, %r55, 4;
	add.s64 	%rd260, %rd18, %rd19;
	mad.lo.s32 	%r4, %r48, %r52, %r55;
	setp.eq.s32 	%p2, %r49, 0;
	mov.f32 	%f629, 0f00000000;
	mov.f32 	%f630, %f629;
	mov.f32 	%f631, %f629;
	mov.f32 	%f632, %f629;
	mov.f32 	%f633, %f629;
	mov.f32 	%f634, %f629;
	mov.f32 	%f635, %f629;
	mov.f32 	%f636, %f629;
	mov.f32 	%f637, %f629;
	mov.f32 	%f638, %f629;
	mov.f32 	%f639, %f629;
	mov.f32 	%f640, %f629;
	mov.f32 	%f641, %f629;
	mov.f32 	%f642, %f629;
	mov.f32 	%f643, %f629;
	mov.f32 	%f644, %f629;
	mov.f32 	%f645, %f629;
	mov.f32 	%f646, %f629;
	mov.f32 	%f647, %f629;
	mov.f32 	%f648, %f629;
	mov.f32 	%f649, %f629;
	mov.f32 	%f650, %f629;
	mov.f32 	%f651, %f629;
	mov.f32 	%f652, %f629;
	mov.f32 	%f653, %f629;
	mov.f32 	%f654, %f629;
	mov.f32 	%f655, %f629;
	mov.f32 	%f656, %f629;
	mov.f32 	%f657, %f629;
	mov.f32 	%f658, %f629;
	mov.f32 	%f659, %f629;
	mov.f32 	%f660, %f629;
	mov.f32 	%f661, %f629;
	mov.f32 	%f662, %f629;
	mov.f32 	%f663, %f629;
	mov.f32 	%f664, %f629;
	mov.f32 	%f665, %f629;
	mov.f32 	%f666, %f629;
	mov.f32 	%f667, %f629;
	mov.f32 	%f668, %f629;
	mov.f32 	%f669, %f629;
	mov.f32 	%f670, %f629;
	mov.f32 	%f671, %f629;
	mov.f32 	%f672, %f629;
	mov.f32 	%f673, %f629;
	mov.f32 	%f674, %f629;
	mov.f32 	%f675, %f629;
	mov.f32 	%f676, %f629;
	mov.f32 	%f677, %f629;
	mov.f32 	%f678, %f629;
	mov.f32 	%f679, %f629;
	mov.f32 	%f680, %f629;
	mov.f32 	%f681, %f629;
	mov.f32 	%f682, %f629;
	mov.f32 	%f683, %f629;
	mov.f32 	%f684, %f629;
	mov.f32 	%f685, %f629;
	mov.f32 	%f686, %f629;
	mov.f32 	%f687, %f629;
	mov.f32 	%f688, %f629;
	mov.f32 	%f689, %f629;
	mov.f32 	%f690, %f629;
	mov.f32 	%f691, %f629;
	mov.f32 	%f692, %f629;
	@%p2 bra 	$L__BB0_7;
	and.b32  	%r57, %r1, 127;
	shr.u32 	%r58, %r1, 7;
	and.b32  	%r59, %r1, 31;
	shr.u32 	%r60, %r1, 5;
	shl.b32 	%r5, %r48, 5;
	mad.lo.s32 	%r6, %r60, %r49, %r59;
	mov.u32 	%r61, _ZZ8segemm2dILi128ELi128ELi32ELi8ELi8EEviiifPKfS1_fPfE2As;
	shl.b32 	%r62, %r1, 2;
	add.s32 	%r7, %r61, %r62;
	shl.b32 	%r63, %r49, 3;
	add.s32 	%r8, %r6, %r63;
	shl.b32 	%r64, %r49, 4;
	add.s32 	%r9, %r6, %r64;
	add.s32 	%r10, %r9, %r63;
	shl.b32 	%r65, %r49, 5;
	add.s32 	%r11, %r6, %r65;
	add.s32 	%r12, %r11, %r63;
	add.s32 	%r13, %r11, %r64;
	add.s32 	%r14, %r13, %r63;
	shl.b32 	%r66, %r49, 6;
	add.s32 	%r15, %r6, %r66;
	add.s32 	%r16, %r15, %r63;
	add.s32 	%r17, %r15, %r64;
	add.s32 	%r18, %r17, %r63;
	add.s32 	%r19, %r15, %r65;
	add.s32 	%r20, %r19, %r63;
	add.s32 	%r21, %r19, %r64;
	add.s32 	%r22, %r21, %r63;
	mad.lo.s32 	%r23, %r58, %r48, %r57;
	mov.u32 	%r67, _ZZ8segemm2dILi128ELi128ELi32ELi8ELi8EEviiifPKfS1_fPfE2Bs;
	add.s32 	%r24, %r67, %r62;
	shl.b32 	%r68, %r48, 1;
	add.s32 	%r25, %r23, %r68;
	shl.b32 	%r69, %r48, 2;
	add.s32 	%r26, %r23, %r69;
	add.s32 	%r27, %r26, %r68;
	shl.b32 	%r70, %r48, 3;
	add.s32 	%r28, %r23, %r70;
	add.s32 	%r29, %r28, %r68;
	add.s32 	%r30, %r28, %r69;
	add.s32 	%r31, %r30, %r68;
	shl.b32 	%r71, %r48, 4;
	add.s32 	%r32, %r23, %r71;
	add.s32 	%r33, %r32, %r68;
	add.s32 	%r34, %r32, %r69;
	add.s32 	%r35, %r34, %r68;
	add.s32 	%r36, %r32, %r70;
	add.s32 	%r37, %r36, %r68;
	add.s32 	%r38, %r36, %r69;
	add.s32 	%r39, %r38, %r68;
	shl.b32 	%r72, %r3, 10;
	add.s32 	%r40, %r61, %r72;
	shl.b32 	%r73, %r2, 5;
	add.s32 	%r74, %r73, %r67;
	add.s32 	%r41, %r74, 16;
	mov.b32 	%r123, 0;
	mov.f32 	%f629, 0f00000000;
	mul.wide.u32 	%rd20, %r6, 4;
	mul.wide.u32 	%rd22, %r8, 4;
	mul.wide.u32 	%rd24, %r9, 4;
	mul.wide.u32 	%rd26, %r10, 4;
$L__BB0_4:
	add.s64 	%rd21, %rd259, %rd20;
	ld.global.f32 	%f261, [%rd21];
	st.shared.f32 	[%r7], %f261;
	add.s64 	%rd23, %rd259, %rd22;
	ld.global.f32 	%f262, [%rd23];
	st.shared.f32 	[%r7+1024], %f262;
	add.s64 	%rd25, %rd259, %rd24;
	ld.global.f32 	%f263, [%rd25];
	st.shared.f32 	[%r7+2048], %f263;
	add.s64 	%rd27, %rd259, %rd26;
	ld.global.f32 	%f264, [%rd27];
	st.shared.f32 	[%r7+3072], %f264;
	mul.wide.u32 	%rd28, %r11, 4;
	add.s64 	%rd29, %rd259, %rd28;
	ld.global.f32 	%f265, [%rd29];
	st.shared.f32 	[%r7+4096], %f265;
	mul.wide.u32 	%rd30, %r12, 4;
	add.s64 	%rd31, %rd259, %rd30;
	ld.global.f32 	%f266, [%rd31];
	st.shared.f32 	[%r7+5120], %f266;
	mul.wide.u32 	%rd32, %r13, 4;
	add.s64 	%rd33, %rd259, %rd32;
	ld.global.f32 	%f267, [%rd33];
	st.shared.f32 	[%r7+6144], %f267;
	mul.wide.u32 	%rd34, %r14, 4;
	add.s64 	%rd35, %rd259, %rd34;
	ld.global.f32 	%f268, [%rd35];
	st.shared.f32 	[%r7+7168], %f268;
	mul.wide.u32 	%rd36, %r15, 4;
	add.s64 	%rd37, %rd259, %rd36;
	ld.global.f32 	%f269, [%rd37];
	st.shared.f32 	[%r7+8192], %f269;
	mul.wide.u32 	%rd38, %r16, 4;
	add.s64 	%rd39, %rd259, %rd38;
	ld.global.f32 	%f270, [%rd39];
	st.shared.f32 	[%r7+9216], %f270;
	mul.wide.u32 	%rd40, %r17, 4;
	add.s64 	%rd41, %rd259, %rd40;
	ld.global.f32 	%f271, [%rd41];
	st.shared.f32 	[%r7+10240], %f271;
	mul.wide.u32 	%rd42, %r18, 4;
	add.s64 	%rd43, %rd259, %rd42;
	ld.global.f32 	%f272, [%rd43];
	st.shared.f32 	[%r7+11264], %f272;
	mul.wide.u32 	%rd44, %r19, 4;
	add.s64 	%rd45, %rd259, %rd44;
	ld.global.f32 	%f273, [%rd45];
	st.shared.f32 	[%r7+12288], %f273;
	mul.wide.u32 	%rd46, %r20, 4;
	add.s64 	%rd47, %rd259, %rd46;
	ld.global.f32 	%f274, [%rd47];
	st.shared.f32 	[%r7+13312], %f274;
	mul.wide.u32 	%rd48, %r21, 4;
	add.s64 	%rd49, %rd259, %rd48;
	ld.global.f32 	%f275, [%rd49];
	st.shared.f32 	[%r7+14336], %f275;
	mul.wide.u32 	%rd50, %r22, 4;
	add.s64 	%rd51, %rd259, %rd50;
	ld.global.f32 	%f276, [%rd51];
	st.shared.f32 	[%r7+15360], %f276;
	mul.wide.u32 	%rd52, %r23, 4;
	add.s64 	%rd53, %rd260, %rd52;
	ld.global.f32 	%f277, [%rd53];
	st.shared.f32 	[%r24], %f277;
	mul.wide.u32 	%rd54, %r25, 4;
	add.s64 	%rd55, %rd260, %rd54;
	ld.global.f32 	%f278, [%rd55];
	st.shared.f32 	[%r24+1024], %f278;
	mul.wide.u32 	%rd56, %r26, 4;
	add.s64 	%rd57, %rd260, %rd56;
	ld.global.f32 	%f279, [%rd57];
	st.shared.f32 	[%r24+2048], %f279;
	mul.wide.u32 	%rd58, %r27, 4;
	add.s64 	%rd59, %rd260, %rd58;
	ld.global.f32 	%f280, [%rd59];
	st.shared.f32 	[%r24+3072], %f280;
	mul.wide.u32 	%rd60, %r28, 4;
	add.s64 	%rd61, %rd260, %rd60;
	ld.global.f32 	%f281, [%rd61];
	st.shared.f32 	[%r24+4096], %f281;
	mul.wide.u32 	%rd62, %r29, 4;
	add.s64 	%rd63, %rd260, %rd62;
	ld.global.f32 	%f282, [%rd63];
	st.shared.f32 	[%r24+5120], %f282;
	mul.wide.u32 	%rd64, %r30, 4;
	add.s64 	%rd65, %rd260, %rd64;
	ld.global.f32 	%f283, [%rd65];
	st.shared.f32 	[%r24+6144], %f283;
	mul.wide.u32 	%rd66, %r31, 4;
	add.s64 	%rd67, %rd260, %rd66;
	ld.global.f32 	%f284, [%rd67];
	st.shared.f32 	[%r24+7168], %f284;
	mul.wide.u32 	%rd68, %r32, 4;
	add.s64 	%rd69, %rd260, %rd68;
	ld.global.f32 	%f285, [%rd69];
	st.shared.f32 	[%r24+8192], %f285;
	mul.wide.u32 	%rd70, %r33, 4;
	add.s64 	%rd71, %rd260, %rd70;
	ld.global.f32 	%f286, [%rd71];
	st.shared.f32 	[%r24+9216], %f286;
	mul.wide.u32 	%rd72, %r34, 4;
	add.s64 	%rd73, %rd260, %rd72;
	ld.global.f32 	%f287, [%rd73];
	st.shared.f32 	[%r24+10240], %f287;
	mul.wide.u32 	%rd74, %r35, 4;
	add.s64 	%rd75, %rd260, %rd74;
	ld.global.f32 	%f288, [%rd75];
	st.shared.f32 	[%r24+11264], %f288;
	mul.wide.u32 	%rd76, %r36, 4;
	add.s64 	%rd77, %rd260, %rd76;
	ld.global.f32 	%f289, [%rd77];
	st.shared.f32 	[%r24+12288], %f289;
	mul.wide.u32 	%rd78, %r37, 4;
	add.s64 	%rd79, %rd260, %rd78;
	ld.global.f32 	%f290, [%rd79];
	st.shared.f32 	[%r24+13312], %f290;
	mul.wide.u32 	%rd80, %r38, 4;
	add.s64 	%rd81, %rd260, %rd80;
	ld.global.f32 	%f291, [%rd81];
	st.shared.f32 	[%r24+14336], %f291;
	mul.wide.u32 	%rd82, %r39, 4;
	add.s64 	%rd83, %rd260, %rd82;
	ld.global.f32 	%f292, [%rd83];
	st.shared.f32 	[%r24+15360], %f292;
	bar.sync 	0;
	mov.b32 	%r125, 512;
	mov.u32 	%r124, %r41;
$L__BB0_5:
	add.s32 	%r76, %r40, %r125;
	ld.shared.f32 	%f293, [%r76+-512];
	ld.shared.f32 	%f294, [%r76+-384];
	ld.shared.f32 	%f295, [%r76+-256];
	ld.shared.f32 	%f296, [%r76+-128];
	ld.shared.f32 	%f297, [%r76];
	ld.shared.f32 	%f298, [%r76+128];
	ld.shared.f32 	%f299, [%r76+256];
	ld.shared.f32 	%f300, [%r76+384];
	ld.shared.f32 	%f301, [%r124+-16];
	ld.shared.f32 	%f302, [%r124+-12];
	ld.shared.f32 	%f303, [%r124+-8];
	ld.shared.f32 	%f304, [%r124+-4];
	ld.shared.f32 	%f305, [%r124];
	ld.shared.f32 	%f306, [%r124+4];
	ld.shared.f32 	%f307, [%r124+8];
	ld.shared.f32 	%f308, [%r124+12];
	fma.rn.f32 	%f692, %f293, %f301, %f692;
	fma.rn.f32 	%f691, %f293, %f302, %f691;
	fma.rn.f32 	%f690, %f293, %f303, %f690;
	fma.rn.f32 	%f689, %f293, %f304, %f689;
	fma.rn.f32 	%f688, %f293, %f305, %f688;
	fma.rn.f32 	%f687, %f293, %f306, %f687;
	fma.rn.f32 	%f686, %f293, %f307, %f686;
	fma.rn.f32 	%f685, %f293, %f308, %f685;
	fma.rn.f32 	%f684, %f294, %f301, %f684;
	fma.rn.f32 	%f683, %f294, %f302, %f683;
	fma.rn.f32 	%f682, %f294, %f303, %f682;
	fma.rn.f32 	%f681, %f294, %f304, %f681;
	fma.rn.f32 	%f680, %f294, %f305, %f680;
	fma.rn.f32 	%f679, %f294, %f306, %f679;
	fma.rn.f32 	%f678, %f294, %f307, %f678;
	fma.rn.f32 	%f677, %f294, %f308, %f677;
	fma.rn.f32 	%f676, %f295, %f301, %f676;
	fma.rn.f32 	%f675, %f295, %f302, %f675;
	fma.rn.f32 	%f674, %f295, %f303, %f674;
	fma.rn.f32 	%f673, %f295, %f304, %f673;
	fma.rn.f32 	%f672, %f295, %f305, %f672;
	fma.rn.f32 	%f671, %f295, %f306, %f671;
	fma.rn.f32 	%f670, %f295, %f307, %f670;
	fma.rn.f32 	%f669, %f295, %f308, %f669;
	fma.rn.f32 	%f668, %f296, %f301, %f668;
	fma.rn.f32 	%f667, %f296, %f302, %f667;
	fma.rn.f32 	%f666, %f296, %f303, %f666;
	fma.rn.f32 	%f665, %f296, %f304, %f665;
	fma.rn.f32 	%f664, %f296, %f305, %f664;
	fma.rn.f32 	%f663, %f296, %f306, %f663;
	fma.rn.f32 	%f662, %f296, %f307, %f662;
	fma.rn.f32 	%f661, %f296, %f308, %f661;
	fma.rn.f32 	%f660, %f297, %f301, %f660;
	fma.rn.f32 	%f659, %f297, %f302, %f659;
	fma.rn.f32 	%f658, %f297, %f303, %f658;
	fma.rn.f32 	%f657, %f297, %f304, %f657;
	fma.rn.f32 	%f656, %f297, %f305, %f656;
	fma.rn.f32 	%f655, %f297, %f306, %f655;
	fma.rn.f32 	%f654, %f297, %f307, %f654;
	fma.rn.f32 	%f653, %f297, %f308, %f653;
	fma.rn.f32 	%f652, %f298, %f301, %f652;
	fma.rn.f32 	%f651, %f298, %f302, %f651;
	fma.rn.f32 	%f650, %f298, %f303, %f650;
	fma.rn.f32 	%f649, %f298, %f304, %f649;
	fma.rn.f32 	%f648, %f298, %f305, %f648;
	fma.rn.f32 	%f647, %f298, %f306, %f647;
	fma.rn.f32 	%f646, %f298, %f307, %f646;
	fma.rn.f32 	%f645, %f298, %f308, %f645;
	fma.rn.f32 	%f644, %f299, %f301, %f644;
	fma.rn.f32 	%f643, %f299, %f302, %f643;
	fma.rn.f32 	%f642, %f299, %f303, %f642;
	fma.rn.f32 	%f641, %f299, %f304, %f641;
	fma.rn.f32 	%f640, %f299, %f305, %f640;
	fma.rn.f32 	%f639, %f299, %f306, %f639;
	fma.rn.f32 	%f638, %f299, %f307, %f638;
	fma.rn.f32 	%f637, %f299, %f308, %f637;
	fma.rn.f32 	%f636, %f300, %f301, %f636;
	fma.rn.f32 	%f635, %f300, %f302, %f635;
	fma.rn.f32 	%f634, %f300, %f303, %f634;
	fma.rn.f32 	%f633, %f300, %f304, %f633;
	fma.rn.f32 	%f632, %f300, %f305, %f632;
	fma.rn.f32 	%f631, %f300, %f306, %f631;
	fma.rn.f32 	%f630, %f300, %f307, %f630;
	fma.rn.f32 	%f629, %f300, %f308, %f629;
	add.s32 	%r125, %r125, 4;
	add.s32 	%r124, %r124, 512;
	setp.ne.s32 	%p3, %r125, 640;
	@%p3 bra 	$L__BB0_5;
	bar.sync 	0;
	add.s32 	%r123, %r123, 32;
	setp.lt.u32 	%p4, %r123, %r49;
	mul.wide.s32 	%rd84, %r5, 4;
	add.s64 	%rd260, %rd260, %rd84;
	add.s64 	%rd259, %rd259, 128;
	@%p4 bra 	$L__BB0_4;
$L__BB0_7:
	cvt.u64.u32 	%rd85, %r4;
	cvta.to.global.u64 	%rd86, %rd9;
	shl.b32 	%r77, %r2, 3;
	mul.lo.s32 	%r78, %r3, %r48;
	shl.b32 	%r79, %r78, 3;
	add.s32 	%r80, %r79, %r77;
	cvt.u64.u32 	%rd87, %r80;
	add.s64 	%rd88, %rd87, %rd85;
	shl.b64 	%rd89, %rd88, 2;
	add.s64 	%rd90, %rd86, %rd89;
	ld.global.f32 	%f309, [%rd90];
	mul.f32 	%f310, %f258, %f309;
	fma.rn.f32 	%f311, %f257, %f692, %f310;
	st.global.f32 	[%rd90], %f311;
	ld.global.f32 	%f312, [%rd90+4];
	mul.f32 	%f313, %f258, %f312;
	fma.rn.f32 	%f314, %f257, %f691, %f313;
	st.global.f32 	[%rd90+4], %f314;
	ld.global.f32 	%f315, [%rd90+8];
	mul.f32 	%f316, %f258, %f315;
	fma.rn.f32 	%f317, %f257, %f690, %f316;
	st.global.f32 	[%rd90+8], %f317;
	ld.global.f32 	%f318, [%rd90+12];
	mul.f32 	%f319, %f258, %f318;
	fma.rn.f32 	%f320, %f257, %f689, %f319;
	st.global.f32 	[%rd90+12], %f320;
	ld.global.f32 	%f321, [%rd90+16];
	mul.f32 	%f322, %f258, %f321;
	fma.rn.f32 	%f323, %f257, %f688, %f322;
	st.global.f32 	[%rd90+16], %f323;
	ld.global.f32 	%f324, [%rd90+20];
	mul.f32 	%f325, %f258, %f324;
	fma.rn.f32 	%f326, %f257, %f687, %f325;
	st.global.f32 	[%rd90+20], %f326;
	ld.global.f32 	%f327, [%rd90+24];
	mul.f32 	%f328, %f258, %f327;
	fma.rn.f32 	%f329, %f257, %f686, %f328;
	st.global.f32 	[%rd90+24], %f329;
	ld.global.f32 	%f330, [%rd90+28];
	mul.f32 	%f331, %f258, %f330;
	fma.rn.f32 	%f332, %f257, %f685, %f331;
	st.global.f32 	[%rd90+28], %f332;
	add.s32 	%r81, %r80, %r48;
	cvt.u64.u32 	%rd91, %r81;
	add.s64 	%rd92, %rd91, %rd85;
	shl.b64 	%rd93, %rd92, 2;
	add.s64 	%rd94, %rd86, %rd93;
	ld.global.f32 	%f333, [%rd94];
	mul.f32 	%f334, %f258, %f333;
	fma.rn.f32 	%f335, %f257, %f684, %f334;
	st.global.f32 	[%rd94], %f335;
	add.s32 	%r82, %r81, 1;
	cvt.u64.u32 	%rd95, %r82;
	add.s64 	%rd96, %rd95, %rd85;
	shl.b64 	%rd97, %rd96, 2;
	add.s64 	%rd98, %rd86, %rd97;
	ld.global.f32 	%f336, [%rd98];
	mul.f32 	%f337, %f258, %f336;
	fma.rn.f32 	%f338, %f257, %f683, %f337;
	st.global.f32 	[%rd98], %f338;
	add.s32 	%r83, %r81, 2;
	cvt.u64.u32 	%rd99, %r83;
	add.s64 	%rd100, %rd99, %rd85;
	shl.b64 	%rd101, %rd100, 2;
	add.s64 	%rd102, %rd86, %rd101;
	ld.global.f32 	%f339, [%rd102];
	mul.f32 	%f340, %f258, %f339;
	fma.rn.f32 	%f341, %f257, %f682, %f340;
	st.global.f32 	[%rd102], %f341;
	add.s32 	%r84, %r81, 3;
	cvt.u64.u32 	%rd103, %r84;
	add.s64 	%rd104, %rd103, %rd85;
	shl.b64 	%rd105, %rd104, 2;
	add.s64 	%rd106, %rd86, %rd105;
	ld.global.f32 	%f342, [%rd106];
	mul.f32 	%f343, %f258, %f342;
	fma.rn.f32 	%f344, %f257, %f681, %f343;
	st.global.f32 	[%rd106], %f344;
	add.s32 	%r85, %r81, 4;
	cvt.u64.u32 	%rd107, %r85;
	add.s64 	%rd108, %rd107, %rd85;
	shl.b64 	%rd109, %rd108, 2;
	add.s64 	%rd110, %rd86, %rd109;
	ld.global.f32 	%f345, [%rd110];
	mul.f32 	%f346, %f258, %f345;
	fma.rn.f32 	%f347, %f257, %f680, %f346;
	st.global.f32 	[%rd110], %f347;
	add.s32 	%r86, %r81, 5;
	cvt.u64.u32 	%rd111, %r86;
	add.s64 	%rd112, %rd111, %rd85;
	shl.b64 	%rd113, %rd112, 2;
	add.s64 	%rd114, %rd86, %rd113;
	ld.global.f32 	%f348, [%rd114];
	mul.f32 	%f349, %f258, %f348;
	fma.rn.f32 	%f350, %f257, %f679, %f349;
	st.global.f32 	[%rd114], %f350;
	add.s32 	%r87, %r81, 6;
	cvt.u64.u32 	%rd115, %r87;
	add.s64 	%rd116, %rd115, %rd85;
	shl.b64 	%rd117, %rd116, 2;
	add.s64 	%rd118, %rd86, %rd117;
	ld.global.f32 	%f351, [%rd118];
	mul.f32 	%f352, %f258, %f351;
	fma.rn.f32 	%f353, %f257, %f678, %f352;
	st.global.f32 	[%rd118], %f353;
	add.s32 	%r88, %r81, 7;
	cvt.u64.u32 	%rd119, %r88;
	add.s64 	%rd120, %rd119, %rd85;
	shl.b64 	%rd121, %rd120, 2;
	add.s64 	%rd122, %rd86, %rd121;
	ld.global.f32 	%f354, [%rd122];
	mul.f32 	%f355, %f258, %f354;
	fma.rn.f32 	%f356, %f257, %f677, %f355;
	st.global.f32 	[%rd122], %f356;
	add.s32 	%r89, %r81, %r48;
	cvt.u64.u32 	%rd123, %r89;
	add.s64 	%rd124, %rd123, %rd85;
	shl.b64 	%rd125, %rd124, 2;
	add.s64 	%rd126, %rd86, %rd125;
	ld.global.f32 	%f357, [%rd126];
	mul.f32 	%f358, %f258, %f357;
	fma.rn.f32 	%f359, %f257, %f676, %f358;
	st.global.f32 	[%rd126], %f359;
	ld.global.f32 	%f360, [%rd126+4];
	mul.f32 	%f361, %f258, %f360;
	fma.rn.f32 	%f362, %f257, %f675, %f361;
	st.global.f32 	[%rd126+4], %f362;
	add.s32 	%r90, %r83, %r48;
	cvt.u64.u32 	%rd127, %r90;
	add.s64 	%rd128, %rd127, %rd85;
	shl.b64 	%rd129, %rd128, 2;
	add.s64 	%rd130, %rd86, %rd129;
	ld.global.f32 	%f363, [%rd130];
	mul.f32 	%f364, %f258, %f363;
	fma.rn.f32 	%f365, %f257, %f674, %f364;
	st.global.f32 	[%rd130], %f365;
	ld.global.f32 	%f366, [%rd130+4];
	mul.f32 	%f367, %f258, %f366;
	fma.rn.f32 	%f368, %f257, %f673, %f367;
	st.global.f32 	[%rd130+4], %f368;
	add.s32 	%r91, %r90, 2;
	cvt.u64.u32 	%rd131, %r91;
	add.s64 	%rd132, %rd131, %rd85;
	shl.b64 	%rd133, %rd132, 2;
	add.s64 	%rd134, %rd86, %rd133;
	ld.global.f32 	%f369, [%rd134];
	mul.f32 	%f370, %f258, %f369;
	fma.rn.f32 	%f371, %f257, %f672, %f370;
	st.global.f32 	[%rd134], %f371;
	ld.global.f32 	%f372, [%rd134+4];
	mul.f32 	%f373, %f258, %f372;
	fma.rn.f32 	%f374, %f257, %f671, %f373;
	st.global.f32 	[%rd134+4], %f374;
	add.s32 	%r92, %r90, 4;
	cvt.u64.u32 	%rd135, %r92;
	add.s64 	%rd136, %rd135, %rd85;
	shl.b64 	%rd137, %rd136, 2;
	add.s64 	%rd138, %rd86, %rd137;
	ld.global.f32 	%f375, [%rd138];
	mul.f32 	%f376, %f258, %f375;
	fma.rn.f32 	%f377, %f257, %f670, %f376;
	st.global.f32 	[%rd138], %f377;
	ld.global.f32 	%f378, [%rd138+4];
	mul.f32 	%f379, %f258, %f378;
	fma.rn.f32 	%f380, %f257, %f669, %f379;
	st.global.f32 	[%rd138+4], %f380;
	add.s32 	%r93, %r89, %r48;
	cvt.u64.u32 	%rd139, %r93;
	add.s64 	%rd140, %rd139, %rd85;
	shl.b64 	%rd141, %rd140, 2;
	add.s64 	%rd142, %rd86, %rd141;
	ld.global.f32 	%f381, [%rd142];
	mul.f32 	%f382, %f258, %f381;
	fma.rn.f32 	%f383, %f257, %f668, %f382;
	st.global.f32 	[%rd142], %f383;
	add.s32 	%r94, %r93, 1;
	cvt.u64.u32 	%rd143, %r94;
	add.s64 	%rd144, %rd143, %rd85;
	shl.b64 	%rd145, %rd144, 2;
	add.s64 	%rd146, %rd86, %rd145;
	ld.global.f32 	%f384, [%rd146];
	mul.f32 	%f385, %f258, %f384;
	fma.rn.f32 	%f386, %f257, %f667, %f385;
	st.global.f32 	[%rd146], %f386;
	add.s32 	%r95, %r93, 2;
	cvt.u64.u32 	%rd147, %r95;
	add.s64 	%rd148, %rd147, %rd85;
	shl.b64 	%rd149, %rd148, 2;
	add.s64 	%rd150, %rd86, %rd149;
	ld.global.f32 	%f387, [%rd150];
	mul.f32 	%f388, %f258, %f387;
	fma.rn.f32 	%f389, %f257, %f666, %f388;
	st.global.f32 	[%rd150], %f389;
	add.s32 	%r96, %r93, 3;
	cvt.u64.u32 	%rd151, %r96;
	add.s64 	%rd152, %rd151, %rd85;
	shl.b64 	%rd153, %rd152, 2;
	add.s64 	%rd154, %rd86, %rd153;
	ld.global.f32 	%f390, [%rd154];
	mul.f32 	%f391, %f258, %f390;
	fma.rn.f32 	%f392, %f257, %f665, %f391;
	st.global.f32 	[%rd154], %f392;
	add.s32 	%r97, %r93, 4;
	cvt.u64.u32 	%rd155, %r97;
	add.s64 	%rd156, %rd155, %rd85;
	shl.b64 	%rd157, %rd156, 2;
	add.s64 	%rd158, %rd86, %rd157;
	ld.global.f32 	%f393, [%rd158];
	mul.f32 	%f394, %f258, %f393;
	fma.rn.f32 	%f395, %f257, %f664, %f394;
	st.global.f32 	[%rd158], %f395;
	add.s32 	%r98, %r93, 5;
	cvt.u64.u32 	%rd159, %r98;
	add.s64 	%rd160, %rd159, %rd85;
	shl.b64 	%rd161, %rd160, 2;
	add.s64 	%rd162, %rd86, %rd161;
	ld.global.f32 	%f396, [%rd162];
	mul.f32 	%f397, %f258, %f396;
	fma.rn.f32 	%f398, %f257, %f663, %f397;
	st.global.f32 	[%rd162], %f398;
	add.s32 	%r99, %r93, 6;
	cvt.u64.u32 	%rd163, %r99;
	add.s64 	%rd164, %rd163, %rd85;
	shl.b64 	%rd165, %rd164, 2;
	add.s64 	%rd166, %rd86, %rd165;
	ld.global.f32 	%f399, [%rd166];
	mul.f32 	%f400, %f258, %f399;
	fma.rn.f32 	%f401, %f257, %f662, %f400;
	st.global.f32 	[%rd166], %f401;
	add.s32 	%r100, %r93, 7;
	cvt.u64.u32 	%rd167, %r100;
	add.s64 	%rd168, %rd167, %rd85;
	shl.b64 	%rd169, %rd168, 2;
	add.s64 	%rd170, %rd86, %rd169;
	ld.global.f32 	%f402, [%rd170];
	mul.f32 	%f403, %f258, %f402;
	fma.rn.f32 	%f404, %f257, %f661, %f403;
	st.global.f32 	[%rd170], %f404;
	add.s32 	%r101, %r93, %r48;
	cvt.u64.u32 	%rd171, %r101;
	add.s64 	%rd172, %rd171, %rd85;
	shl.b64 	%rd173, %rd172, 2;
	add.s64 	%rd174, %rd86, %rd173;
	ld.global.f32 	%f405, [%rd174];
	mul.f32 	%f406, %f258, %f405;
	fma.rn.f32 	%f407, %f257, %f660, %f406;
	st.global.f32 	[%rd174], %f407;
	ld.global.f32 	%f408, [%rd174+4];
	mul.f32 	%f409, %f258, %f408;
	fma.rn.f32 	%f410, %f257, %f659, %f409;
	st.global.f32 	[%rd174+4], %f410;
	ld.global.f32 	%f411, [%rd174+8];
	mul.f32 	%f412, %f258, %f411;
	fma.rn.f32 	%f413, %f257, %f658, %f412;
	st.global.f32 	[%rd174+8], %f413;
	ld.global.f32 	%f414, [%rd174+12];
	mul.f32 	%f415, %f258, %f414;
	fma.rn.f32 	%f416, %f257, %f657, %f415;
	st.global.f32 	[%rd174+12], %f416;
	add.s32 	%r102, %r97, %r48;
	cvt.u64.u32 	%rd175, %r102;
	add.s64 	%rd176, %rd175, %rd85;
	shl.b64 	%rd177, %rd176, 2;
	add.s64 	%rd178, %rd86, %rd177;
	ld.global.f32 	%f417, [%rd178];
	mul.f32 	%f418, %f258, %f417;
	fma.rn.f32 	%f419, %f257, %f656, %f418;
	st.global.f32 	[%rd178], %f419;
	ld.global.f32 	%f420, [%rd178+4];
	mul.f32 	%f421, %f258, %f420;
	fma.rn.f32 	%f422, %f257, %f655, %f421;
	st.global.f32 	[%rd178+4], %f422;
	ld.global.f32 	%f423, [%rd178+8];
	mul.f32 	%f424, %f258, %f423;
	fma.rn.f32 	%f425, %f257, %f654, %f424;
	st.global.f32 	[%rd178+8], %f425;
	ld.global.f32 	%f426, [%rd178+12];
	mul.f32 	%f427, %f258, %f426;
	fma.rn.f32 	%f428, %f257, %f653, %f427;
	st.global.f32 	[%rd178+12], %f428;
	add.s32 	%r103, %r101, %r48;
	cvt.u64.u32 	%rd179, %r103;
	add.s64 	%rd180, %rd179, %rd85;
	shl.b64 	%rd181, %rd180, 2;
	add.s64 	%rd182, %rd86, %rd181;
	ld.global.f32 	%f429, [%rd182];
	mul.f32 	%f430, %f258, %f429;
	fma.rn.f32 	%f431, %f257, %f652, %f430;
	st.global.f32 	[%rd182], %f431;
	add.s32 	%r104, %r103, 1;
	cvt.u64.u32 	%rd183, %r104;
	add.s64 	%rd184, %rd183, %rd85;
	shl.b64 	%rd185, %rd184, 2;
	add.s64 	%rd186, %rd86, %rd185;
	ld.global.f32 	%f432, [%rd186];
	mul.f32 	%f433, %f258, %f432;
	fma.rn.f32 	%f434, %f257, %f651, %f433;
	st.global.f32 	[%rd186], %f434;
	add.s32 	%r105, %r103, 2;
	cvt.u64.u32 	%rd187, %r105;
	add.s64 	%rd188, %rd187, %rd85;
	shl.b64 	%rd189, %rd188, 2;
	add.s64 	%rd190, %rd86, %rd189;
	ld.global.f32 	%f435, [%rd190];
	mul.f32 	%f436, %f258, %f435;
	fma.rn.f32 	%f437, %f257, %f650, %f436;
	st.global.f32 	[%rd190], %f437;
	add.s32 	%r106, %r103, 3;
	cvt.u64.u32 	%rd191, %r106;
	add.s64 	%rd192, %rd191, %rd85;
	shl.b64 	%rd193, %rd192, 2;
	add.s64 	%rd194, %rd86, %rd193;
	ld.global.f32 	%f438, [%rd194];
	mul.f32 	%f439, %f258, %f438;
	fma.rn.f32 	%f440, %f257, %f649, %f439;
	st.global.f32 	[%rd194], %f440;
	add.s32 	%r107, %r103, 4;
	cvt.u64.u32 	%rd195, %r107;
	add.s64 	%rd196, %rd195, %rd85;
	shl.b64 	%rd197, %rd196, 2;
	add.s64 	%rd198, %rd86, %rd197;
	ld.global.f32 	%f441, [%rd198];
	mul.f32 	%f442, %f258, %f441;
	fma.rn.f32 	%f443, %f257, %f648, %f442;
	st.global.f32 	[%rd198], %f443;
	add.s32 	%r108, %r103, 5;
	cvt.u64.u32 	%rd199, %r108;
	add.s64 	%rd200, %rd199, %rd85;
	shl.b64 	%rd201, %rd200, 2;
	add.s64 	%rd202, %rd86, %rd201;
	ld.global.f32 	%f444, [%rd202];
	mul.f32 	%f445, %f258, %f444;
	fma.rn.f32 	%f446, %f257, %f647, %f445;
	st.global.f32 	[%rd202], %f446;
	add.s32 	%r109, %r103, 6;
	cvt.u64.u32 	%rd203, %r109;
	add.s64 	%rd204, %rd203, %rd85;
	shl.b64 	%rd205, %rd204, 2;
	add.s64 	%rd206, %rd86, %rd205;
	ld.global.f32 	%f447, [%rd206];
	mul.f32 	%f448, %f258, %f447;
	fma.rn.f32 	%f449, %f257, %f646, %f448;
	st.global.f32 	[%rd206], %f449;
	add.s32 	%r110, %r103, 7;
	cvt.u64.u32 	%rd207, %r110;
	add.s64 	%rd208, %rd207, %rd85;
	shl.b64 	%rd209, %rd208, 2;
	add.s64 	%rd210, %rd86, %rd209;
	ld.global.f32 	%f450, [%rd210];
	mul.f32 	%f451, %f258, %f450;
	fma.rn.f32 	%f452, %f257, %f645, %f451;
	st.global.f32 	[%rd210], %f452;
	add.s32 	%r111, %r103, %r48;
	cvt.u64.u32 	%rd211, %r111;
	add.s64 	%rd212, %rd211, %rd85;
	shl.b64 	%rd213, %rd212, 2;
	add.s64 	%rd214, %rd86, %rd213;
	ld.global.f32 	%f453, [%rd214];
	mul.f32 	%f454, %f258, %f453;
	fma.rn.f32 	%f455, %f257, %f644, %f454;
	st.global.f32 	[%rd214], %f455;
	ld.global.f32 	%f456, [%rd214+4];
	mul.f32 	%f457, %f258, %f456;
	fma.rn.f32 	%f458, %f257, %f643, %f457;
	st.global.f32 	[%rd214+4], %f458;
	add.s32 	%r112, %r105, %r48;
	cvt.u64.u32 	%rd215, %r112;
	add.s64 	%rd216, %rd215, %rd85;
	shl.b64 	%rd217, %rd216, 2;
	add.s64 	%rd218, %rd86, %rd217;
	ld.global.f32 	%f459, [%rd218];
	mul.f32 	%f460, %f258, %f459;
	fma.rn.f32 	%f461, %f257, %f642, %f460;
	st.global.f32 	[%rd218], %f461;
	ld.global.f32 	%f462, [%rd218+4];
	mul.f32 	%f463, %f258, %f462;
	fma.rn.f32 	%f464, %f257, %f641, %f463;
	st.global.f32 	[%rd218+4], %f464;
	add.s32 	%r113, %r112, 2;
	cvt.u64.u32 	%rd219, %r113;
	add.s64 	%rd220, %rd219, %rd85;
	shl.b64 	%rd221, %rd220, 2;
	add.s64 	%rd222, %rd86, %rd221;
	ld.global.f32 	%f465, [%rd222];
	mul.f32 	%f466, %f258, %f465;
	fma.rn.f32 	%f467, %f257, %f640, %f466;
	st.global.f32 	[%rd222], %f467;
	ld.global.f32 	%f468, [%rd222+4];
	mul.f32 	%f469, %f258, %f468;
	fma.rn.f32 	%f470, %f257, %f639, %f469;
	st.global.f32 	[%rd222+4], %f470;
	add.s32 	%r114, %r112, 4;
	cvt.u64.u32 	%rd223, %r114;
	add.s64 	%rd224, %rd223, %rd85;
	shl.b64 	%rd225, %rd224, 2;
	add.s64 	%rd226, %rd86, %rd225;
	ld.global.f32 	%f471, [%rd226];
	mul.f32 	%f472, %f258, %f471;
	fma.rn.f32 	%f473, %f257, %f638, %f472;
	st.global.f32 	[%rd226], %f473;
	ld.global.f32 	%f474, [%rd226+4];
	mul.f32 	%f475, %f258, %f474;
	fma.rn.f32 	%f476, %f257, %f637, %f475;
	st.global.f32 	[%rd226+4], %f476;
	add.s32 	%r115, %r111, %r48;
	cvt.u64.u32 	%rd227, %r115;
	add.s64 	%rd228, %rd227, %rd85;
	shl.b64 	%rd229, %rd228, 2;
	add.s64 	%rd230, %rd86, %rd229;
	ld.global.f32 	%f477, [%rd230];
	mul.f32 	%f478, %f258, %f477;
	fma.rn.f32 	%f479, %f257, %f636, %f478;
	st.global.f32 	[%rd230], %f479;
	add.s32 	%r116, %r115, 1;
	cvt.u64.u32 	%rd231, %r116;
	add.s64 	%rd232, %rd231, %rd85;
	shl.b64 	%rd233, %rd232, 2;
	add.s64 	%rd234, %rd86, %rd233;
	ld.global.f32 	%f480, [%rd234];
	mul.f32 	%f481, %f258, %f480;
	fma.rn.f32 	%f482, %f257, %f635, %f481;
	st.global.f32 	[%rd234], %f482;
	add.s32 	%r117, %r115, 2;
	cvt.u64.u32 	%rd235, %r117;
	add.s64 	%rd236, %rd235, %rd85;
	shl.b64 	%rd237, %rd236, 2;
	add.s64 	%rd238, %rd86, %rd237;
	ld.global.f32 	%f483, [%rd238];
	mul.f32 	%f484, %f258, %f483;
	fma.rn.f32 	%f485, %f257, %f634, %f484;
	st.global.f32 	[%rd238], %f485;
	add.s32 	%r118, %r115, 3;
	cvt.u64.u32 	%rd239, %r118;
	add.s64 	%rd240, %rd239, %rd85;
	shl.b64 	%rd241, %rd240, 2;
	add.s64 	%rd242, %rd86, %rd241;
	ld.global.f32 	%f486, [%rd242];
	mul.f32 	%f487, %f258, %f486;
	fma.rn.f32 	%f488, %f257, %f633, %f487;
	st.global.f32 	[%rd242], %f488;
	add.s32 	%r119, %r115, 4;
	cvt.u64.u32 	%rd243, %r119;
	add.s64 	%rd244, %rd243, %rd85;
	shl.b64 	%rd245, %rd244, 2;
	add.s64 	%rd246, %rd86, %rd245;
	ld.global.f32 	%f489, [%rd246];
	mul.f32 	%f490, %f258, %f489;
	fma.rn.f32 	%f491, %f257, %f632, %f490;
	st.global.f32 	[%rd246], %f491;
	add.s32 	%r120, %r115, 5;
	cvt.u64.u32 	%rd247, %r120;
	add.s64 	%rd248, %rd247, %rd85;
	shl.b64 	%rd249, %rd248, 2;
	add.s64 	%rd250, %rd86, %rd249;
	ld.global.f32 	%f492, [%rd250];
	mul.f32 	%f493, %f258, %f492;
	fma.rn.f32 	%f494, %f257, %f631, %f493;
	st.global.f32 	[%rd250], %f494;
	add.s32 	%r121, %r115, 6;
	cvt.u64.u32 	%rd251, %r121;
	add.s64 	%rd252, %rd251, %rd85;
	shl.b64 	%rd253, %rd252, 2;
	add.s64 	%rd254, %rd86, %rd253;
	ld.global.f32 	%f495, [%rd254];
	mul.f32 	%f496, %f258, %f495;
	fma.rn.f32 	%f497, %f257, %f630, %f496;
	st.global.f32 	[%rd254], %f497;
	add.s32 	%r122, %r115, 7;
	cvt.u64.u32 	%rd255, %r122;
	add.s64 	%rd256, %rd255, %rd85;
	shl.b64 	%rd257, %rd256, 2;
	add.s64 	%rd258, %rd86, %rd257;
	ld.global.f32 	%f498, [%rd258];
	mul.f32 	%f499, %f258, %f498;
	fma.rn.f32 	%f500, %f257, %f629, %f499;
	st.global.f32 	[%rd258], %f500;
	ret;

}


// ===== COMPILED SASS (sm_100) =====

	.target	sm_100

	.elftype	@"ET_EXEC"


//--------------------- .note.nv.tkinfo           --------------------------
	.section	.note.nv.tkinfo,"",@"SHT_NOTE"
	.sectionflags	@"SHF_NOTE_NV_TKINFO"
	.tkinfo
        /*0018*/ 	.word	0x00000002
        /*0030*/ 	.string	""
        /*0030*/ 	.string	"ptxas"
        /*0030*/ 	.string	"Cuda compilation tools, release 13.0, V13.0.88"
        /*0030*/ 	.string	"Build cuda_13.0.r13.0/compiler.36424714_0"
        /*0030*/ 	.string	"-arch sm_100 -m 64 "



//--------------------- .note.nv.cuinfo           --------------------------
	.section	.note.nv.cuinfo,"",@"SHT_NOTE"
	.sectionflags	@"SHF_NOTE_NV_CUINFO"
        /*0018*/ 	.short	0x0002
        /*001a*/ 	.short	0x0064
        /*001c*/ 	.short	0x0082
	.zero		2


//--------------------- .nv.info                  --------------------------
	.section	.nv.info,"",@"SHT_CUDA_INFO"
	.align	4


	//----- nvinfo : EIATTR_REGCOUNT
	.align		4
        /*0000*/ 	.byte	0x04, 0x2f
        /*0002*/ 	.short	(.L_4 - .L_3)
	.align		4
.L_3:
        /*0004*/ 	.word	index@(_Z8segemm2dILi128ELi128ELi32ELi8ELi8EEviiifPKfS1_fPf)
        /*0008*/ 	.word	0x000000a6


	//----- nvinfo : EIATTR_FRAME_SIZE
	.align		4
.L_4:
        /*000c*/ 	.byte	0x04, 0x11
        /*000e*/ 	.short	(.L_6 - .L_5)
	.align		4
.L_5:
        /*0010*/ 	.word	index@(_Z8segemm2dILi128ELi128ELi32ELi8ELi8EEviiifPKfS1_fPf)
        /*0014*/ 	.word	0x00000000


	//----- nvinfo : EIATTR_MIN_STACK_SIZE
	.align		4
.L_6:
        /*0018*/ 	.byte	0x04, 0x12
        /*001a*/ 	.short	(.L_8 - .L_7)
	.align		4
.L_7:
        /*001c*/ 	.word	index@(_Z8segemm2dILi128ELi128ELi32ELi8ELi8EEviiifPKfS1_fPf)
        /*0020*/ 	.word	0x00000000
.L_8:


//--------------------- .nv.compat                --------------------------
	.section	.nv.compat,"",@"SHT_CUDA_COMPAT_INFO"
	.align	4
        /*0000*/ 	.byte	0x02, 0x09, 0x00, 0x00, 0x02, 0x02, 0x01, 0x00, 0x02, 0x05, 0x05, 0x00, 0x03, 0x07, 0x01, 0x01
        /*0010*/ 	.byte	0x02, 0x03, 0x00, 0x00, 0x02, 0x06, 0x01, 0x00, 0x04, 0x0b, 0x08, 0x00, 0x09, 0x00, 0x00, 0x00
        /*0020*/ 	.byte	0x00, 0x00, 0x00, 0x00


//--------------------- .nv.info._Z8segemm2dILi128ELi128ELi32ELi8ELi8EEviiifPKfS1_fPf --------------------------
	.section	.nv.info._Z8segemm2dILi128ELi128ELi32ELi8ELi8EEviiifPKfS1_fPf,"",@"SHT_CUDA_INFO"
	.sectionflags	@""
	.align	4


	//----- nvinfo : EIATTR_CUDA_API_VERSION
	.align		4
        /*0000*/ 	.byte	0x04, 0x37
        /*0002*/ 	.short	(.L_10 - .L_9)
.L_9:
        /*0004*/ 	.word	0x00000082


	//----- nvinfo : EIATTR_KPARAM_INFO
	.align		4
.L_10:
        /*0008*/ 	.byte	0x04, 0x17
        /*000a*/ 	.short	(.L_12 - .L_11)
.L_11:
        /*000c*/ 	.word	0x00000000
        /*0010*/ 	.short	0x0007
        /*0012*/ 	.short	0x0028
        /*0014*/ 	.byte	0x00, 0xf5, 0x21, 0x00


	//----- nvinfo : EIATTR_KPARAM_INFO
	.align		4
.L_12:
        /*0018*/ 	.byte	0x04, 0x17
        /*001a*/ 	.short	(.L_14 - .L_13)
.L_13:
        /*001c*/ 	.word	0x00000000
        /*0020*/ 	.short	0x0006
        /*0022*/ 	.short	0x0020
        /*0024*/ 	.byte	0x00, 0xf0, 0x11, 0x00


	//----- nvinfo : EIATTR_KPARAM_INFO
	.align		4
.L_14:
        /*0028*/ 	.byte	0x04, 0x17
        /*002a*/ 	.short	(.L_16 - .L_15)
.L_15:
        /*002c*/ 	.word	0x00000000
        /*0030*/ 	.short	0x0005
        /*0032*/ 	.short	0x0018
        /*0034*/ 	.byte	0x00, 0xf5, 0x21, 0x00


	//----- nvinfo : EIATTR_KPARAM_INFO
	.align		4
.L_16:
        /*0038*/ 	.byte	0x04, 0x17
        /*003a*/ 	.short	(.L_18 - .L_17)
.L_17:
        /*003c*/ 	.word	0x00000000
        /*0040*/ 	.short	0x0004
        /*0042*/ 	.short	0x0010
        /*0044*/ 	.byte	0x00, 0xf5, 0x21, 0x00


	//----- nvinfo : EIATTR_KPARAM_INFO
	.align		4
.L_18:
        /*0048*/ 	.byte	0x04, 0x17
        /*004a*/ 	.short	(.L_20 - .L_19)
.L_19:
        /*004c*/ 	.word	0x00000000
        /*0050*/ 	.short	0x0003
        /*0052*/ 	.short	0x000c
        /*0054*/ 	.byte	0x00, 0xf0, 0x11, 0x00


	//----- nvinfo : EIATTR_KPARAM_INFO
	.align		4
.L_20:
        /*0058*/ 	.byte	0x04, 0x17
        /*005a*/ 	.short	(.L_22 - .L_21)
.L_21:
        /*005c*/ 	.word	0x00000000
        /*0060*/ 	.short	0x0002
        /*0062*/ 	.short	0x0008
        /*0064*/ 	.byte	0x00, 0xf0, 0x11, 0x00


	//----- nvinfo : EIATTR_KPARAM_INFO
	.align		4
.L_22:
        /*0068*/ 	.byte	0x04, 0x17
        /*006a*/ 	.short	(.L_24 - .L_23)
.L_23:
        /*006c*/ 	.word	0x00000000
        /*0070*/ 	.short	0x0001
        /*0072*/ 	.short	0x0004
        /*0074*/ 	.byte	0x00, 0xf0, 0x11, 0x00


	//----- nvinfo : EIATTR_KPARAM_INFO
	.align		4
.L_24:
        /*0078*/ 	.byte	0x04, 0x17
        /*007a*/ 	.short	(.L_26 - .L_25)
.L_25:
        /*007c*/ 	.word	0x00000000
        /*0080*/ 	.short	0x0000
        /*0082*/ 	.short	0x0000
        /*0084*/ 	.byte	0x00, 0xf0, 0x11, 0x00


	//----- nvinfo : EIATTR_SPARSE_MMA_MASK
	.align		4
.L_26:
        /*0088*/ 	.byte	0x03, 0x50
        /*008a*/ 	.short	0x0000


	//----- nvinfo : EIATTR_MAXREG_COUNT
	.align		4
        /*008c*/ 	.byte	0x03, 0x1b
        /*008e*/ 	.short	0x00ff


	//----- nvinfo : EIATTR_NUM_BARRIERS
	.align		4
        /*0090*/ 	.byte	0x02, 0x4c
        /*0092*/ 	.byte	0x01
	.zero		1


	//----- nvinfo : EIATTR_EXTERNS
	.align		4
        /*0094*/ 	.byte	0x04, 0x0f
        /*0096*/ 	.short	(.L_28 - .L_27)


	//   ....[0]....
	.align		4
.L_27:
        /*0098*/ 	.word	index@(__assertfail)


	//----- nvinfo : EIATTR_MERCURY_ISA_VERSION
	.align		4
.L_28:
        /*009c*/ 	.byte	0x03, 0x5f
        /*009e*/ 	.short	0x0101


	//----- nvinfo : EIATTR_VRC_CTA_INIT_COUNT
	.align		4
        /*00a0*/ 	.byte	0x02, 0x4a
	.zero		1
	.zero		1


	//----- nvinfo : EIATTR_SYSCALL_OFFSETS
	.align		4
        /*00a4*/ 	.byte	0x04, 0x46
        /*00a6*/ 	.short	(.L_30 - .L_29)


	//   ....[0]....
.L_29:
        /*00a8*/ 	.word	0x00000140


	//----- nvinfo : EIATTR_EXIT_INSTR_OFFSETS
	.align		4
.L_30:
        /*00ac*/ 	.byte	0x04, 0x1c
        /*00ae*/ 	.short	(.L_32 - .L_31)


	//   ....[0]....
.L_31:
        /*00b0*/ 	.word	0x00003100


	//----- nvinfo : EIATTR_MAX_THREADS
	.align		4
.L_32:
        /*00b4*/ 	.byte	0x04, 0x05
        /*00b6*/ 	.short	(.L_34 - .L_33)
.L_33:
        /*00b8*/ 	.word	0x00000100
        /*00bc*/ 	.word	0x00000001
        /*00c0*/ 	.word	0x00000001


	//----- nvinfo : EIATTR_CBANK_PARAM_SIZE
	.align		4
.L_34:
        /*00c4*/ 	.byte	0x03, 0x19
        /*00c6*/ 	.short	0x0030


	//----- nvinfo : EIATTR_PARAM_CBANK
	.align		4
        /*00c8*/ 	.byte	0x04, 0x0a
        /*00ca*/ 	.short	(.L_36 - .L_35)
	.align		4
.L_35:
        /*00cc*/ 	.word	index@(.nv.constant0._Z8segemm2dILi128ELi128ELi32ELi8ELi8EEviiifPKfS1_fPf)
        /*00d0*/ 	.short	0x0380
        /*00d2*/ 	.short	0x0030


	//----- nvinfo : EIATTR_SW_WAR
	.align		4
.L_36:
        /*00d4*/ 	.byte	0x04, 0x36
        /*00d6*/ 	.short	(.L_38 - .L_37)
.L_37:
        /*00d8*/ 	.word	0x00000008
.L_38:


//--------------------- .nv.callgraph             --------------------------
	.section	.nv.callgraph,"",@"SHT_CUDA_CALLGRAPH"
	.align	4
	.sectionentsize	8
	.align		4
        /*0000*/ 	.word	0x00000000
	.align		4
        /*0004*/ 	.word	0xffffffff
	.align		4
        /*0008*/ 	.word	index@(_Z8segemm2dILi128ELi128ELi32ELi8ELi8EEviiifPKfS1_fPf)
	.align		4
        /*000c*/ 	.word	index@(__assertfail)
	.align		4
        /*0010*/ 	.word	0x00000000
	.align		4
        /*0014*/ 	.word	0xfffffffe
	.align		4
        /*0018*/ 	.word	0x00000000
	.align		4
        /*001c*/ 	.word	0xfffffffd
	.align		4
        /*0020*/ 	.word	0x00000000
	.align		4
        /*0024*/ 	.word	0xfffffffc


//--------------------- .nv.constant4             --------------------------
	.section	.nv.constant4,"a",@progbits
	.align	8
	.align		8
.nv.constant4:
        /*0000*/ 	.dword	__assertfail
	.align		8
        /*0008*/ 	.dword	__unnamed_1
	.align		8
        /*0010*/ 	.dword	$str
	.align		8
        /*0018*/ 	.dword	$str$1


//--------------------- .text._Z8segemm2dILi128ELi128ELi32ELi8ELi8EEviiifPKfS1_fPf --------------------------
	.section	.text._Z8segemm2dILi128ELi128ELi32ELi8ELi8EEviiifPKfS1_fPf,"ax",@progbits
	.align	128
        .global         _Z8segemm2dILi128ELi128ELi32ELi8ELi8EEviiifPKfS1_fPf
        .type           _Z8segemm2dILi128ELi128ELi32ELi8ELi8EEviiifPKfS1_fPf,@function
        .size           _Z8segemm2dILi128ELi128ELi32ELi8ELi8EEviiifPKfS1_fPf,(.L_x_5 - _Z8segemm2dILi128ELi128ELi32ELi8ELi8EEviiifPKfS1_fPf)
        .other          _Z8segemm2dILi128ELi128ELi32ELi8ELi8EEviiifPKfS1_fPf,@"STO_CUDA_ENTRY STV_DEFAULT"
_Z8segemm2dILi128ELi128ELi32ELi8ELi8EEviiifPKfS1_fPf:
.text._Z8segemm2dILi128ELi128ELi32ELi8ELi8EEviiifPKfS1_fPf:
[----:B------:R-:W0:Y:S01]  /*0000*/  LDC R1, c[0x0][0x37c] ;  /* 0x0000df00ff017b82 */ /* 0x000e220000000800 */
[----:B------:R-:W1:Y:S01]  /*0010*/  LDCU UR4, c[0x0][0x360] ;  /* 0x00006c00ff0477ac */ /* 0x000e620008000800 */
[----:B------:R-:W2:Y:S01]  /*0020*/  LDCU.64 UR36, c[0x0][0x358] ;  /* 0x00006b00ff2477ac */ /* 0x000ea20008000a00 */
[----:B-1----:R-:W-:-:S09]  /*0030*/  UISETP.NE.AND UP0, UPT, UR4, 0x100, UPT ;  /* 0x000001000400788c */ /* 0x002fd2000bf05270 */
[----:B--2---:R-:W-:Y:S05]  /*0040*/  BRA.U !UP0, `(.L_x_0) ;  /* 0x0000000108407547 */ /* 0x004fea000b800000 */
[----:B------:R-:W-:Y:S01]  /*0050*/  MOV R0, 0x0 ;  /* 0x0000000000007802 */ /* 0x000fe20000000f00 */
[----:B------:R-:W1:Y:S01]  /*0060*/  LDCU.64 UR4, c[0x4][0x10] ;  /* 0x01000200ff0477ac */ /* 0x000e620008000a00 */
[----:B------:R-:W-:Y:S01]  /*0070*/  HFMA2 R8, -RZ, RZ, 0, 1.430511474609375e-06 ;  /* 0x00000018ff087431 */ /* 0x000fe200000001ff */
[----:B------:R-:W-:Y:S01]  /*0080*/  MOV R12, 0x1 ;  /* 0x00000001000c7802 */ /* 0x000fe20000000f00 */
[----:B------:R2:W3:Y:S01]  /*0090*/  LDC.64 R2, c[0x4][R0] ;  /* 0x0100000000027b82 */ /* 0x0004e20000000a00 */
[----:B------:R-:W4:Y:S01]  /*00a0*/  LDCU.64 UR6, c[0x4][0x18] ;  /* 0x01000300ff0677ac */ /* 0x000f220008000a00 */
[----:B------:R-:W-:Y:S01]  /*00b0*/  IMAD.MOV.U32 R13, RZ, RZ, RZ ;  /* 0x000000ffff0d7224 */ /* 0x000fe200078e00ff */
[----:B------:R-:W5:Y:S01]  /*00c0*/  LDCU.64 UR8, c[0x4][0x8] ;  /* 0x01000100ff0877ac */ /* 0x000f620008000a00 */
[----:B-1----:R-:W-:Y:S02]  /*00d0*/  MOV R4, UR4 ;  /* 0x0000000400047c02 */ /* 0x002fe40008000f00 */
[----:B------:R-:W-:Y:S01]  /*00e0*/  MOV R5, UR5 ;  /* 0x0000000500057c02 */ /* 0x000fe20008000f00 */
[----:B----4-:R-:W-:Y:S01]  /*00f0*/  IMAD.U32 R6, RZ, RZ, UR6 ;  /* 0x00000006ff067e24 */ /* 0x010fe2000f8e00ff */
[----:B------:R-:W-:-:S02]  /*0100*/  MOV R7, UR7 ;  /* 0x0000000700077c02 */ /* 0x000fc40008000f00 */
[----:B-----5:R-:W-:Y:S01]  /*0110*/  MOV R10, UR8 ;  /* 0x00000008000a7c02 */ /* 0x020fe20008000f00 */
[----:B--2---:R-:W-:-:S07]  /*0120*/  IMAD.U32 R11, RZ, RZ, UR9 ;  /* 0x00000009ff0b7e24 */ /* 0x004fce000f8e00ff */
[----:B------:R-:W-:-:S07]  /*0130*/  LEPC R20, `(.L_x_0) ;  /* 0x000000001014794e */ /* 0x000fce0000000000 */
[----:B0--3--:R-:W-:Y:S05]  /*0140*/  CALL.ABS.NOINC R2 ;  /* 0x0000000002007343 */ /* 0x009fea0003c00000 */
.L_x_0:
[----:B------:R-:W1:Y:S01]  /*0150*/  S2R R43, SR_CTAID.X ;  /* 0x00000000002b7919 */ /* 0x000e620000002500 */
[----:B------:R-:W2:Y:S01]  /*0160*/  LDC R42, c[0x0][0x388] ;  /* 0x0000e200ff2a7b82 */ /* 0x000ea20000000800 */
[----:B------:R-:W-:Y:S01]  /*0170*/  HFMA2 R0, -RZ, RZ, 0, 0 ;  /* 0x00000000ff007431 */ /* 0x000fe200000001ff */
[----:B------:R-:W-:Y:S01]  /*0180*/  CS2R R4, SRZ ;  /* 0x0000000000047805 */ /* 0x000fe2000001ff00 */
[----:B------:R-:W3:Y:S01]  /*0190*/  S2R R104, SR_TID.X ;  /* 0x0000000000687919 */ /* 0x000ee20000002100 */
[----:B------:R-:W-:Y:S02]  /*01a0*/  CS2R R6, SRZ ;  /* 0x0000000000067805 */ /* 0x000fe4000001ff00 */
[----:B------:R-:W-:Y:S02]  /*01b0*/  CS2R R8, SRZ ;  /* 0x0000000000087805 */ /* 0x000fe4000001ff00 */
[----:B------:R-:W-:Y:S02]  /*01c0*/  CS2R R10, SRZ ;  /* 0x00000000000a7805 */ /* 0x000fe4000001ff00 */
[----:B------:R-:W-:Y:S01]  /*01d0*/  CS2R R12, SRZ ;  /* 0x00000000000c7805 */ /* 0x000fe2000001ff00 */
[----:B------:R-:W4:Y:S01]  /*01e0*/  S2UR UR4, SR_CTAID.Y ;  /* 0x00000000000479c3 */ /* 0x000f220000002600 */
[----:B------:R-:W-:-:S02]  /*01f0*/  CS2R R14, SRZ ;  /* 0x00000000000e7805 */ /* 0x000fc4000001ff00 */
[----:B------:R-:W-:Y:S02]  /*0200*/  CS2R R16, SRZ ;  /* 0x0000000000107805 */ /* 0x000fe4000001ff00 */
[----:B------:R-:W-:Y:S02]  /*0210*/  CS2R R18, SRZ ;  /* 0x0000000000127805 */ /* 0x000fe4000001ff00 */
[----:B------:R-:W-:Y:S02]  /*0220*/  CS2R R20, SRZ ;  /* 0x0000000000147805 */ /* 0x000fe4000001ff00 */
[----:B------:R-:W-:Y:S02]  /*0230*/  CS2R R22, SRZ ;  /* 0x0000000000167805 */ /* 0x000fe4000001ff00 */
[----:B------:R-:W-:Y:S02]  /*0240*/  CS2R R24, SRZ ;  /* 0x0000000000187805 */ /* 0x000fe4000001ff00 */
[----:B------:R-:W-:Y:S01]  /*0250*/  CS2R R26, SRZ ;  /* 0x00000000001a7805 */ /* 0x000fe2000001ff00 */
[----:B------:R-:W5:Y:S01]  /*0260*/  LDC R44, c[0x0][0x384] ;  /* 0x0000e100ff2c7b82 */ /* 0x000f620000000800 */
[----:B------:R-:W-:-:S02]  /*0270*/  CS2R R28, SRZ ;  /* 0x00000000001c7805 */ /* 0x000fc4000001ff00 */
[----:B------:R-:W-:Y:S02]  /*0280*/  CS2R R30, SRZ ;  /* 0x00000000001e7805 */ /* 0x000fe4000001ff00 */
[----:B------:R-:W-:Y:S02]  /*0290*/  CS2R R32, SRZ ;  /* 0x0000000000207805 */ /* 0x000fe4000001ff00 */
[----:B------:R-:W-:Y:S02]  /*02a0*/  CS2R R34, SRZ ;  /* 0x0000000000227805 */ /* 0x000fe4000001ff00 */
[----:B------:R-:W-:Y:S02]  /*02b0*/  CS2R R36, SRZ ;  /* 0x0000000000247805 */ /* 0x000fe4000001ff00 */
[----:B------:R-:W-:Y:S02]  /*02c0*/  CS2R R38, SRZ ;  /* 0x0000000000267805 */ /* 0x000fe4000001ff00 */
[----:B------:R-:W-:Y:S01]  /*02d0*/  CS2R R48, SRZ ;  /* 0x0000000000307805 */ /* 0x000fe2000001ff00 */
[----:B------:R-:W0:Y:S01]  /*02e0*/  LDC.64 R40, c[0x0][0x390] ;  /* 0x0000e400ff287b82 */ /* 0x000e220000000a00 */
[----:B--2---:R-:W-:-:S02]  /*02f0*/  ISETP.NE.AND P0, PT, R42, RZ, PT ;  /* 0x000000ff2a00720c */ /* 0x004fc40003f05270 */
[----:B------:R-:W-:Y:S02]  /*0300*/  CS2R R50, SRZ ;  /* 0x0000000000327805 */ /* 0x000fe4000001ff00 */
[----:B------:R-:W-:Y:S02]  /*0310*/  CS2R R52, SRZ ;  /* 0x0000000000347805 */ /* 0x000fe4000001ff00 */
[----:B------:R-:W-:Y:S02]  /*0320*/  CS2R R54, SRZ ;  /* 0x0000000000367805 */ /* 0x000fe4000001ff00 */
[----:B------:R-:W-:Y:S02]  /*0330*/  CS2R R56, SRZ ;  /* 0x0000000000387805 */ /* 0x000fe4000001ff00 */
[----:B------:R-:W-:Y:S02]  /*0340*/  CS2R R58, SRZ ;  /* 0x00000000003a7805 */ /* 0x000fe4000001ff00 */
[----:B-1----:R-:W-:Y:S01]  /*0350*/  SHF.L.U32 R43, R43, 0x7, RZ ;  /* 0x000000072b2b7819 */ /* 0x002fe200000006ff */
[----:B------:R-:W1:Y:S01]  /*0360*/  LDC.64 R84, c[0x0][0x398] ;  /* 0x0000e600ff547b82 */ /* 0x000e620000000a00 */
[----:B----4-:R-:W-:Y:S01]  /*0370*/  USHF.L.U32 UR4, UR4, 0x7, URZ ;  /* 0x0000000704047899 */ /* 0x010fe200080006ff */
[----:B------:R-:W-:-:S02]  /*0380*/  CS2R R60, SRZ ;  /* 0x00000000003c7805 */ /* 0x000fc4000001ff00 */
[----:B------:R-:W-:Y:S02]  /*0390*/  CS2R R62, SRZ ;  /* 0x00000000003e7805 */ /* 0x000fe4000001ff00 */
[----:B------:R-:W-:Y:S02]  /*03a0*/  CS2R R64, SRZ ;  /* 0x0000000000407805 */ /* 0x000fe4000001ff00 */
[----:B------:R-:W-:Y:S02]  /*03b0*/  CS2R R66, SRZ ;  /* 0x0000000000427805 */ /* 0x000fe4000001ff00 */
[----:B------:R-:W-:Y:S01]  /*03c0*/  CS2R R68, SRZ ;  /* 0x0000000000447805 */ /* 0x000fe2000001ff00 */
[----:B------:R-:W-:Y:S01]  /*03d0*/  IMAD R3, R42, UR4, RZ ;  /* 0x000000042a037c24 */ /* 0x000fe2000f8e02ff */
[----:B------:R-:W-:Y:S01]  /*03e0*/  CS2R R70, SRZ ;  /* 0x0000000000467805 */ /* 0x000fe2000001ff00 */
[----:B-----5:R-:W-:Y:S01]  /*03f0*/  IMAD R74, R44, UR4, R43 ;  /* 0x000000042c4a7c24 */ /* 0x020fe2000f8e022b */
[----:B---3--:R-:W-:Y:S01]  /*0400*/  LOP3.LUT R72, R104, 0xf, RZ, 0xc0, !PT ;  /* 0x0000000f68487812 */ /* 0x008fe200078ec0ff */
[----:B------:R-:W-:Y:S01]  /*0410*/  IMAD.MOV.U32 R73, RZ, RZ, RZ ;  /* 0x000000ffff497224 */ /* 0x000fe200078e00ff */
[----:B------:R-:W-:Y:S01]  /*0420*/  SHF.R.U32.HI R75, RZ, 0x4, R104 ;  /* 0x00000004ff4b7819 */ /* 0x000fe20000011668 */
[----:B0-----:R-:W-:Y:S01]  /*0430*/  IMAD.WIDE.U32 R40, R3, 0x4, R40 ;  /* 0x0000000403287825 */ /* 0x001fe200078e0028 */
[----:B------:R-:W-:-:S03]  /*0440*/  CS2R R2, SRZ ;  /* 0x0000000000027805 */ /* 0x000fc6000001ff00 */
[----:B-1----:R-:W-:Y:S01]  /*0450*/  IMAD.WIDE.U32 R84, R43, 0x4, R84 ;  /* 0x000000042b547825 */ /* 0x002fe200078e0054 */
[----:B------:R-:W-:Y:S06]  /*0460*/  @!P0 BRA `(.L_x_1) ;  /* 0x0000000c00b48947 */ /* 0x000fec0003800000 */
[----:B------:R-:W0:Y:S01]  /*0470*/  S2UR UR5, SR_CgaCtaId ;  /* 0x00000000000579c3 */ /* 0x000e220000008800 */
[----:B------:R-:W-:Y:S01]  /*0480*/  LOP3.LUT R76, R104, 0x1f, RZ, 0xc0, !PT ;  /* 0x0000001f684c7812 */ /* 0x000fe200078ec0ff */
[----:B------:R-:W-:Y:S01]  /*0490*/  UMOV UR4, 0x400 ;  /* 0x0000040000047882 */ /* 0x000fe20000000000 */
[--C-:B------:R-:W-:Y:S01]  /*04a0*/  SHF.R.U32.HI R43, RZ, 0x5, R104.reuse ;  /* 0x00000005ff2b7819 */ /* 0x100fe20000011668 */
[----:B------:R-:W-:Y:S01]  /*04b0*/  IMAD.SHL.U32 R78, R44, 0x20, RZ ;  /* 0x000000202c4e7824 */ /* 0x000fe200078e00ff */
[----:B------:R-:W-:Y:S02]  /*04c0*/  LOP3.LUT R77, R104, 0x7f, RZ, 0xc0, !PT ;  /* 0x0000007f684d7812 */ /* 0x000fe400078ec0ff */
[----:B------:R-:W-:Y:S01]  /*04d0*/  SHF.R.U32.HI R0, RZ, 0x7, R104 ;  /* 0x00000007ff007819 */ /* 0x000fe20000011668 */
[----:B------:R-:W-:Y:S01]  /*04e0*/  IMAD R76, R43, R42, R76 ;  /* 0x0000002a2b4c7224 */ /* 0x000fe200078e024c */
[----:B------:R-:W-:Y:S02]  /*04f0*/  MOV R86, R40 ;  /* 0x0000002800567202 */ /* 0x000fe40000000f00 */
[----:B------:R-:W-:Y:S01]  /*0500*/  MOV R87, R41 ;  /* 0x0000002900577202 */ /* 0x000fe20000000f00 */
[----:B------:R-:W-:Y:S01]  /*0510*/  IMAD R77, R0, R44, R77 ;  /* 0x0000002c004d7224 */ /* 0x000fe200078e024d */
[CC--:B------:R-:W-:Y:S01]  /*0520*/  LEA R82, R42.reuse, R76.reuse, 0x5 ;  /* 0x0000004c2a527211 */ /* 0x0c0fe200078e28ff */
[C-C-:B------:R-:W-:Y:S01]  /*0530*/  IMAD R83, R42.reuse, 0x40, R76.reuse ;  /* 0x000000402a537824 */ /* 0x140fe200078e024c */
[----:B------:R-:W-:Y:S01]  /*0540*/  LEA R81, R42, R76, 0x4 ;  /* 0x0000004c2a517211 */ /* 0x000fe200078e20ff */
[C---:B------:R-:W-:Y:S01]  /*0550*/  IMAD R107, R44.reuse, 0x8, R77 ;  /* 0x000000082c6b7824 */ /* 0x040fe200078e024d */
[----:B------:R-:W-:Y:S01]  /*0560*/  LEA R109, R44, R77, 0x4 ;  /* 0x0000004d2c6d7211 */ /* 0x000fe200078e20ff */
[C---:B------:R-:W-:Y:S01]  /*0570*/  IMAD R119, R42.reuse, 0x10, R83 ;  /* 0x000000102a777824 */ /* 0x040fe200078e0253 */
[C---:B------:R-:W-:Y:S01]  /*0580*/  LEA R121, R42.reuse, R83, 0x5 ;  /* 0x000000532a797211 */ /* 0x040fe200078e28ff */
[----:B------:R-:W-:Y:S01]  /*0590*/  IMAD R80, R42, 0x8, R76 ;  /* 0x000000082a507824 */ /* 0x000fe200078e024c */
[C---:B------:R-:W-:Y:S01]  /*05a0*/  LEA R133, R44.reuse, R109, 0x3 ;  /* 0x0000006d2c857211 */ /* 0x040fe200078e18ff */
[----:B------:R-:W-:Y:S01]  /*05b0*/  IMAD R131, R44, 0x4, R109 ;  /* 0x000000042c837824 */ /* 0x000fe200078e026d */
[C---:B------:R-:W-:Y:S01]  /*05c0*/  LEA R115, R42.reuse, R82, 0x4 ;  /* 0x000000522a737211 */ /* 0x040fe200078e20ff */
[----:B0-----:R-:W-:Y:S01]  /*05d0*/  ULEA UR6, UR5, UR4, 0x18 ;  /* 0x0000000405067291 */ /* 0x001fe2000f8ec0ff */
[----:B------:R-:W-:Y:S01]  /*05e0*/  IMAD R141, R42, 0x10, R121 ;  /* 0x000000102a8d7824 */ /* 0x000fe200078e0279 */
[----:B------:R-:W-:Y:S01]  /*05f0*/  UIADD3 UR4, UPT, UPT, UR4, 0x4000, URZ ;  /* 0x0000400004047890 */ /* 0x000fe2000fffe0ff */
[----:B------:R-:W-:Y:S01]  /*0600*/  LEA R145, R44, R133, 0x2 ;  /* 0x000000852c917211 */ /* 0x000fe200078e10ff */
[----:B------:R-:W-:Y:S01]  /*0610*/  IMAD R113, R42, 0x8, R82 ;  /* 0x000000082a717824 */ /* 0x000fe200078e0252 */
[C---:B------:R-:W-:Y:S01]  /*0620*/  LEA R105, R44.reuse, R77, 0x2 ;  /* 0x0000004d2c697211 */ /* 0x040fe200078e10ff */
[----:B------:R-:W-:Y:S01]  /*0630*/  ULEA UR4, UR5, UR4, 0x18 ;  /* 0x0000000405047291 */ /* 0x000fe2000f8ec0ff */
[C---:B------:R-:W-:Y:S01]  /*0640*/  LEA R127, R44.reuse, R107, 0x2 ;  /* 0x0000006b2c7f7211 */ /* 0x040fe200078e10ff */
[----:B------:R-:W-:Y:S01]  /*0650*/  IMAD R125, R44, 0x2, R107 ;  /* 0x000000022c7d7824 */ /* 0x000fe200078e026b */
[----:B------:R-:W-:Y:S01]  /*0660*/  LEA R79, R104, UR6, 0x2 ;  /* 0x00000006684f7c11 */ /* 0x000fe2000f8e10ff */
[----:B------:R-:W-:Y:S01]  /*0670*/  IMAD R135, R42, 0x8, R115 ;  /* 0x000000082a877824 */ /* 0x000fe200078e0273 */
[----:B------:R-:W-:Y:S01]  /*0680*/  MOV R108, RZ ;  /* 0x000000ff006c7202 */ /* 0x000fe20000000f00 */
[----:B------:R-:W-:Y:S01]  /*0690*/  IMAD R147, R44, 0x2, R131 ;  /* 0x000000022c937824 */ /* 0x000fe200078e0283 */
[----:B------:R-:W-:Y:S01]  /*06a0*/  LEA R106, R72, UR4, 0x5 ;  /* 0x00000004486a7c11 */ /* 0x000fe2000f8e28ff */
[----:B------:R-:W-:Y:S01]  /*06b0*/  IMAD R153, R44, 0x2, R145 ;  /* 0x000000022c997824 */ /* 0x000fe200078e0291 */
[----:B------:R-:W-:-:S02]  /*06c0*/  MOV R0, RZ ;  /* 0x000000ff00007202 */ /* 0x000fc40000000f00 */
[----:B------:R-:W-:Y:S02]  /*06d0*/  LEA R91, R44, R77, 0x1 ;  /* 0x0000004d2c5b7211 */ /* 0x000fe400078e08ff */
[----:B------:R-:W-:Y:S02]  /*06e0*/  LEA R90, R75, UR6, 0xa ;  /* 0x000000064b5a7c11 */ /* 0x000fe4000f8e50ff */
[----:B------:R-:W-:Y:S02]  /*06f0*/  LEA R104, R104, UR4, 0x2 ;  /* 0x0000000468687c11 */ /* 0x000fe4000f8e10ff */
[C---:B------:R-:W-:Y:S02]  /*0700*/  LEA R111, R42.reuse, R81, 0x3 ;  /* 0x000000512a6f7211 */ /* 0x040fe400078e18ff */
[----:B------:R-:W-:Y:S02]  /*0710*/  LEA R117, R42, R83, 0x3 ;  /* 0x000000532a757211 */ /* 0x000fe400078e18ff */
[----:B------:R-:W-:-:S02]  /*0720*/  LEA R123, R44, R105, 0x1 ;  /* 0x000000692c7b7211 */ /* 0x000fc400078e08ff */
[----:B------:R-:W-:Y:S02]  /*0730*/  LEA R129, R44, R109, 0x1 ;  /* 0x0000006d2c817211 */ /* 0x000fe400078e08ff */
[----:B------:R-:W-:Y:S02]  /*0740*/  IADD3 R106, PT, PT, R106, 0x10, RZ ;  /* 0x000000106a6a7810 */ /* 0x000fe40007ffe0ff */
[C---:B------:R-:W-:Y:S02]  /*0750*/  LEA R137, R42.reuse, R119, 0x3 ;  /* 0x000000772a897211 */ /* 0x040fe400078e18ff */
[----:B------:R-:W-:Y:S02]  /*0760*/  LEA R139, R42, R121, 0x3 ;  /* 0x000000792a8b7211 */ /* 0x000fe400078e18ff */
[C---:B------:R-:W-:Y:S02]  /*0770*/  LEA R143, R44.reuse, R127, 0x1 ;  /* 0x0000007f2c8f7211 */ /* 0x040fe400078e08ff */
[----:B------:R-:W-:-:S02]  /*0780*/  LEA R149, R44, R133, 0x1 ;  /* 0x000000852c957211 */ /* 0x000fc400078e08ff */
[----:B------:R-:W-:-:S07]  /*0790*/  LEA R151, R42, R141, 0x3 ;  /* 0x0000008d2a977211 */ /* 0x000fce00078e18ff */
.L_x_3:
[----:B------:R-:W-:-:S04]  /*07a0*/  IMAD.WIDE.U32 R44, R77, 0x4, R84 ;  /* 0x000000044d2c7825 */ /* 0x000fc800078e0054 */
[--C-:B------:R-:W-:Y:S01]  /*07b0*/  IMAD.WIDE.U32 R40, R91, 0x4, R84.reuse ;  /* 0x000000045b287825 */ /* 0x100fe200078e0054 */
[----:B------:R-:W2:Y:S03]  /*07c0*/  LDG.E R157, desc[UR36][R44.64] ;  /* 0x000000242c9d7981 */ /* 0x000ea6000c1e1900 */
[--C-:B------:R-:W-:Y:S01]  /*07d0*/  IMAD.WIDE.U32 R42, R105, 0x4, R84.reuse ;  /* 0x00000004692a7825 */ /* 0x100fe200078e0054 */
[----:B------:R0:W3:Y:S03]  /*07e0*/  LDG.E R163, desc[UR36][R40.64] ;  /* 0x0000002428a37981 */ /* 0x0000e6000c1e1900 */
[--C-:B------:R-:W-:Y:S01]  /*07f0*/  IMAD.WIDE.U32 R98, R123, 0x4, R84.reuse ;  /* 0x000000047b627825 */ /* 0x100fe200078e0054 */
[----:B------:R1:W4:Y:S03]  /*0800*/  LDG.E R155, desc[UR36][R42.64] ;  /* 0x000000242a9b7981 */ /* 0x000326000c1e1900 */
[----:B------:R-:W-:Y:S01]  /*0810*/  IMAD.WIDE.U32 R96, R107, 0x4, R84 ;  /* 0x000000046b607825 */ /* 0x000fe200078e0054 */
[----:B------:R5:W4:Y:S03]  /*0820*/  LDG.E R159, desc[UR36][R98.64] ;  /* 0x00000024629f7981 */ /* 0x000b26000c1e1900 */
[--C-:B------:R-:W-:Y:S01]  /*0830*/  IMAD.WIDE.U32 R94, R76, 0x4, R86.reuse ;  /* 0x000000044c5e7825 */ /* 0x100fe200078e0056 */
[----:B------:R-:W4:Y:S03]  /*0840*/  LDG.E R161, desc[UR36][R96.64] ;  /* 0x0000002460a17981 */ /* 0x000f26000c1e1900 */
[--C-:B------:R-:W-:Y:S01]  /*0850*/  IMAD.WIDE.U32 R92, R80, 0x4, R86.reuse ;  /* 0x00000004505c7825 */ /* 0x100fe200078e0056 */
[----:B------:R-:W2:Y:S03]  /*0860*/  LDG.E R110, desc[UR36][R94.64] ;  /* 0x000000245e6e7981 */ /* 0x000ea6000c1e1900 */
[--C-:B------:R-:W-:Y:S01]  /*0870*/  IMAD.WIDE.U32 R88, R81, 0x4, R86.reuse ;  /* 0x0000000451587825 */ /* 0x100fe200078e0056 */
[----:B------:R5:W3:Y:S03]  /*0880*/  LDG.E R112, desc[UR36][R92.64] ;  /* 0x000000245c707981 */ /* 0x000ae6000c1e1900 */
[--C-:B0-----:R-:W-:Y:S01]  /*0890*/  IMAD.WIDE.U32 R40, R111, 0x4, R86.reuse ;  /* 0x000000046f287825 */ /* 0x101fe200078e0056 */
[----:B------:R0:W4:Y:S03]  /*08a0*/  LDG.E R114, desc[UR36][R88.64] ;  /* 0x0000002458727981 */ /* 0x000126000c1e1900 */
[--C-:B------:R-:W-:Y:S01]  /*08b0*/  IMAD.WIDE.U32 R44, R82, 0x4, R86.reuse ;  /* 0x00000004522c7825 */ /* 0x100fe200078e0056 */
[----:B------:R0:W4:Y:S03]  /*08c0*/  LDG.E R116, desc[UR36][R40.64] ;  /* 0x0000002428747981 */ /* 0x000126000c1e1900 */
[--C-:B------:R-:W-:Y:S01]  /*08d0*/  IMAD.WIDE.U32 R46, R113, 0x4, R86.reuse ;  /* 0x00000004712e7825 */ /* 0x100fe200078e0056 */
[----:B------:R-:W4:Y:S03]  /*08e0*/  LDG.E R118, desc[UR36][R44.64] ;  /* 0x000000242c767981 */ /* 0x000f26000c1e1900 */
[--C-:B-1----:R-:W-:Y:S01]  /*08f0*/  IMAD.WIDE.U32 R42, R115, 0x4, R86.reuse ;  /* 0x00000004732a7825 */ /* 0x102fe200078e0056 */
[----:B------:R1:W4:Y:S03]  /*0900*/  LDG.E R120, desc[UR36][R46.64] ;  /* 0x000000242e787981 */ /* 0x000326000c1e1900 */
[--C-:B-----5:R-:W-:Y:S01]  /*0910*/  IMAD.WIDE.U32 R98, R135, 0x4, R86.reuse ;  /* 0x0000000487627825 */ /* 0x120fe200078e0056 */
[----:B------:R5:W4:Y:S03]  /*0920*/  LDG.E R122, desc[UR36][R42.64] ;  /* 0x000000242a7a7981 */ /* 0x000b26000c1e1900 */
[--C-:B------:R-:W-:Y:S01]  /*0930*/  IMAD.WIDE.U32 R92, R83, 0x4, R86.reuse ;  /* 0x00000004535c7825 */ /* 0x100fe200078e0056 */
[----:B------:R5:W4:Y:S03]  /*0940*/  LDG.E R124, desc[UR36][R98.64] ;  /* 0x00000024627c7981 */ /* 0x000b26000c1e1900 */
[--C-:B------:R-:W-:Y:S01]  /*0950*/  IMAD.WIDE.U32 R94, R117, 0x4, R86.reuse ;  /* 0x00000004755e7825 */ /* 0x100fe200078e0056 */
[----:B------:R5:W4:Y:S03]  /*0960*/  LDG.E R126, desc[UR36][R92.64] ;  /* 0x000000245c7e7981 */ /* 0x000b26000c1e1900 */
[--C-:B------:R-:W-:Y:S01]  /*0970*/  IMAD.WIDE.U32 R96, R119, 0x4, R86.reuse ;  /* 0x0000000477607825 */ /* 0x100fe200078e0056 */
[----:B------:R-:W4:Y:S03]  /*0980*/  LDG.E R128, desc[UR36][R94.64] ;  /* 0x000000245e807981 */ /* 0x000f26000c1e1900 */
[--C-:B0-----:R-:W-:Y:S01]  /*0990*/  IMAD.WIDE.U32 R88, R137, 0x4, R86.reuse ;  /* 0x0000000489587825 */ /* 0x101fe200078e0056 */
[----:B------:R0:W4:Y:S03]  /*09a0*/  LDG.E R130, desc[UR36][R96.64] ;  /* 0x0000002460827981 */ /* 0x000126000c1e1900 */
[--C-:B------:R-:W-:Y:S01]  /*09b0*/  IMAD.WIDE.U32 R40, R121, 0x4, R86.reuse ;  /* 0x0000000479287825 */ /* 0x100fe200078e0056 */
[----:B------:R-:W4:Y:S03]  /*09c0*/  LDG.E R132, desc[UR36][R88.64] ;  /* 0x0000002458847981 */ /* 0x000f26000c1e1900 */
[--C-:B-1----:R-:W-:Y:S01]  /*09d0*/  IMAD.WIDE.U32 R46, R139, 0x4, R86.reuse ;  /* 0x000000048b2e7825 */ /* 0x102fe200078e0056 */
[----:B------:R1:W4:Y:S03]  /*09e0*/  LDG.E R134, desc[UR36][R40.64] ;  /* 0x0000002428867981 */ /* 0x000326000c1e1900 */
[--C-:B------:R-:W-:Y:S01]  /*09f0*/  IMAD.WIDE.U32 R44, R141, 0x4, R86.reuse ;  /* 0x000000048d2c7825 */ /* 0x100fe200078e0056 */
[----:B------:R-:W4:Y:S03]  /*0a00*/  LDG.E R136, desc[UR36][R46.64] ;  /* 0x000000242e887981 */ /* 0x000f26000c1e1900 */
[----:B-----5:R-:W-:Y:S01]  /*0a10*/  IMAD.WIDE.U32 R42, R151, 0x4, R86 ;  /* 0x00000004972a7825 */ /* 0x020fe200078e0056 */
[----:B------:R-:W5:Y:S03]  /*0a20*/  LDG.E R138, desc[UR36][R44.64] ;  /* 0x000000242c8a7981 */ /* 0x000f66000c1e1900 */
[--C-:B------:R-:W-:Y:S01]  /*0a30*/  IMAD.WIDE.U32 R98, R125, 0x4, R84.reuse ;  /* 0x000000047d627825 */ /* 0x100fe200078e0054 */
[----:B------:R1:W5:Y:S03]  /*0a40*/  LDG.E R140, desc[UR36][R42.64] ;  /* 0x000000242a8c7981 */ /* 0x000366000c1e1900 */
[----:B------:R-:W-:-:S02]  /*0a50*/  IMAD.WIDE.U32 R92, R127, 0x4, R84 ;  /* 0x000000047f5c7825 */ /* 0x000fc400078e0054 */
[----:B------:R-:W5:Y:S02]  /*0a60*/  LDG.E R99, desc[UR36][R98.64] ;  /* 0x0000002462637981 */ /* 0x000f64000c1e1900 */
[--C-:B------:R-:W-:Y:S02]  /*0a70*/  IMAD.WIDE.U32 R100, R143, 0x4, R84.reuse ;  /* 0x000000048f647825 */ /* 0x100fe400078e0054 */
[----:B------:R-:W5:Y:S02]  /*0a80*/  LDG.E R93, desc[UR36][R92.64] ;  /* 0x000000245c5d7981 */ /* 0x000f64000c1e1900 */
[--C-:B0-----:R-:W-:Y:S02]  /*0a90*/  IMAD.WIDE.U32 R96, R109, 0x4, R84.reuse ;  /* 0x000000046d607825 */ /* 0x101fe400078e0054 */
[----:B------:R-:W5:Y:S02]  /*0aa0*/  LDG.E R101, desc[UR36][R100.64] ;  /* 0x0000002464657981 */ /* 0x000f64000c1e1900 */
[----:B------:R-:W-:-:S02]  /*0ab0*/  IMAD.WIDE.U32 R94, R129, 0x4, R84 ;  /* 0x00000004815e7825 */ /* 0x000fc400078e0054 */
[----:B------:R-:W5:Y:S02]  /*0ac0*/  LDG.E R97, desc[UR36][R96.64] ;  /* 0x0000002460617981 */ /* 0x000f64000c1e1900 */
[--C-:B------:R-:W-:Y:S02]  /*0ad0*/  IMAD.WIDE.U32 R102, R131, 0x4, R84.reuse ;  /* 0x0000000483667825 */ /* 0x100fe400078e0054 */
[----:B------:R-:W5:Y:S02]  /*0ae0*/  LDG.E R95, desc[UR36][R94.64] ;  /* 0x000000245e5f7981 */ /* 0x000f64000c1e1900 */
[--C-:B-1----:R-:W-:Y:S02]  /*0af0*/  IMAD.WIDE.U32 R40, R147, 0x4, R84.reuse ;  /* 0x0000000493287825 */ /* 0x102fe400078e0054 */
[----:B------:R-:W5:Y:S02]  /*0b00*/  LDG.E R103, desc[UR36][R102.64] ;  /* 0x0000002466677981 */ /* 0x000f64000c1e1900 */
[----:B------:R-:W-:-:S02]  /*0b10*/  IMAD.WIDE.U32 R42, R133, 0x4, R84 ;  /* 0x00000004852a7825 */ /* 0x000fc400078e0054 */
[----:B------:R-:W5:Y:S02]  /*0b20*/  LDG.E R41, desc[UR36][R40.64] ;  /* 0x0000002428297981 */ /* 0x000f64000c1e1900 */
[--C-:B------:R-:W-:Y:S02]  /*0b30*/  IMAD.WIDE.U32 R44, R149, 0x4, R84.reuse ;  /* 0x00000004952c7825 */ /* 0x100fe400078e0054 */
[----:B------:R-:W5:Y:S02]  /*0b40*/  LDG.E R43, desc[UR36][R42.64] ;  /* 0x000000242a2b7981 */ /* 0x000f64000c1e1900 */
[--C-:B------:R-:W-:Y:S02]  /*0b50*/  IMAD.WIDE.U32 R46, R145, 0x4, R84.reuse ;  /* 0x00000004912e7825 */ /* 0x100fe400078e0054 */
[----:B------:R-:W5:Y:S02]  /*0b60*/  LDG.E R45, desc[UR36][R44.64] ;  /* 0x000000242c2d7981 */ /* 0x000f64000c1e1900 */
[----:B------:R-:W-:-:S02]  /*0b70*/  IMAD.WIDE.U32 R88, R153, 0x4, R84 ;  /* 0x0000000499587825 */ /* 0x000fc400078e0054 */
[----:B------:R-:W5:Y:S04]  /*0b80*/  LDG.E R47, desc[UR36][R46.64] ;  /* 0x000000242e2f7981 */ /* 0x000f68000c1e1900 */
[----:B------:R0:W5:Y:S01]  /*0b90*/  LDG.E R89, desc[UR36][R88.64] ;  /* 0x0000002458597981 */ /* 0x000162000c1e1900 */
[----:B------:R-:W-:Y:S05]  /*0ba0*/  WARPSYNC.ALL ;  /* 0x0000000000007948 */ /* 0x000fea0003800000 */
[----:B------:R-:W1:Y:S01]  /*0bb0*/  LDCU UR4, c[0x0][0x388] ;  /* 0x00007100ff0477ac */ /* 0x000e620008000800 */
[----:B------:R-:W-:-:S02]  /*0bc0*/  IADD3 R108, PT, PT, R108, 0x20, RZ ;  /* 0x000000206c6c7810 */ /* 0x000fc40007ffe0ff */
[----:B0-----:R-:W-:Y:S02]  /*0bd0*/  MOV R88, R106 ;  /* 0x0000006a00587202 */ /* 0x001fe40000000f00 */
[----:B-1----:R-:W-:Y:S01]  /*0be0*/  ISETP.GE.U32.AND P1, PT, R108, UR4, PT ;  /* 0x000000046c007c0c */ /* 0x002fe2000bf26070 */
[----:B------:R-:W-:Y:S01]  /*0bf0*/  UMOV UR4, 0x200 ;  /* 0x0000020000047882 */ /* 0x000fe20000000000 */
[----:B--2---:R0:W-:Y:S04]  /*0c00*/  STS [R79], R110 ;  /* 0x0000006e4f007388 */ /* 0x0041e80000000800 */
[----:B---3--:R0:W-:Y:S04]  /*0c10*/  STS [R79+0x400], R112 ;  /* 0x000400704f007388 */ /* 0x0081e80000000800 */
[----:B----4-:R0:W-:Y:S04]  /*0c20*/  STS [R79+0x800], R114 ;  /* 0x000800724f007388 */ /* 0x0101e80000000800 */
[----:B------:R0:W-:Y:S04]  /*0c30*/  STS [R79+0xc00], R116 ;  /* 0x000c00744f007388 */ /* 0x0001e80000000800 */
        /* <DEDUP_REMOVED lines=10> */
[----:B-----5:R0:W-:Y:S04]  /*0ce0*/  STS [R79+0x3800], R138 ;  /* 0x0038008a4f007388 */ /* 0x0201e80000000800 */
[----:B------:R0:W-:Y:S04]  /*0cf0*/  STS [R79+0x3c00], R140 ;  /* 0x003c008c4f007388 */ /* 0x0001e80000000800 */
[----:B------:R0:W-:Y:S04]  /*0d00*/  STS [R104], R157 ;  /* 0x0000009d68007388 */ /* 0x0001e80000000800 */
        /* <DEDUP_REMOVED lines=14> */
[----:B------:R0:W-:Y:S01]  /*0df0*/  STS [R104+0x3c00], R89 ;  /* 0x003c005968007388 */ /* 0x0001e20000000800 */
[----:B------:R-:W-:Y:S06]  /*0e00*/  BAR.SYNC.DEFER_BLOCKING 0x0 ;  /* 0x0000000000007b1d */ /* 0x000fec0000010000 */
.L_x_2:
[----:B------:R-:W-:Y:S04]  /*0e10*/  LDS R92, [R90+UR4+-0x200] ;  /* 0xfffe00045a5c7984 */ /* 0x000fe80008000800 */
[----:B0-----:R-:W0:Y:S04]  /*0e20*/  LDS.128 R40, [R88+-0x10] ;  /* 0xfffff00058287984 */ /* 0x001e280000000c00 */
[----:B------:R1:W2:Y:S04]  /*0e30*/  LDS.128 R44, [R88] ;  /* 0x00000000582c7984 */ /* 0x0002a80000000c00 */
[----:B------:R-:W3:Y:S04]  /*0e40*/  LDS R94, [R90+UR4+-0x180] ;  /* 0xfffe80045a5e7984 */ /* 0x000ee80008000800 */
[----:B------:R-:W4:Y:S01]  /*0e50*/  LDS R96, [R90+UR4+-0x100] ;  /* 0xffff00045a607984 */ /* 0x000f220008000800 */
[----:B-1----:R-:W-:-:S03]  /*0e60*/  VIADD R88, R88, 0x200 ;  /* 0x0000020058587836 */ /* 0x002fc60000000000 */
[----:B------:R-:W1:Y:S04]  /*0e70*/  LDS R98, [R90+UR4+-0x80] ;  /* 0xffff80045a627984 */ /* 0x000e680008000800 */
[----:B------:R-:W5:Y:S04]  /*0e80*/  LDS R100, [R90+UR4] ;  /* 0x000000045a647984 */ /* 0x000f680008000800 */
[----:B------:R-:W5:Y:S01]  /*0e90*/  LDS R102, [R90+UR4+0x80] ;  /* 0x000080045a667984 */ /* 0x000f620008000800 */
[C---:B0-----:R-:W-:Y:S01]  /*0ea0*/  FFMA R73, R92.reuse, R40, R73 ;  /* 0x000000285c497223 */ /* 0x041fe20000000049 */
[C---:B------:R-:W-:Y:S01]  /*0eb0*/  FFMA R70, R92.reuse, R41, R70 ;  /* 0x000000295c467223 */ /* 0x040fe20000000046 */
[C---:B------:R-:W-:Y:S01]  /*0ec0*/  FFMA R71, R92.reuse, R42, R71 ;  /* 0x0000002a5c477223 */ /* 0x040fe20000000047 */
[C---:B------:R-:W-:Y:S01]  /*0ed0*/  FFMA R68, R92.reuse, R43, R68 ;  /* 0x0000002b5c447223 */ /* 0x040fe20000000044 */
[C---:B--2---:R-:W-:Y:S01]  /*0ee0*/  FFMA R69, R92.reuse, R44, R69 ;  /* 0x0000002c5c457223 */ /* 0x044fe20000000045 */
[C---:B------:R-:W-:Y:S01]  /*0ef0*/  FFMA R66, R92.reuse, R45, R66 ;  /* 0x0000002d5c427223 */ /* 0x040fe20000000042 */
[C---:B------:R-:W-:Y:S01]  /*0f00*/  FFMA R67, R92.reuse, R46, R67 ;  /* 0x0000002e5c437223 */ /* 0x040fe20000000043 */
[----:B------:R-:W-:Y:S01]  /*0f10*/  FFMA R64, R92, R47, R64 ;  /* 0x0000002f5c407223 */ /* 0x000fe20000000040 */
[C---:B---3--:R-:W-:Y:S01]  /*0f20*/  FFMA R65, R94.reuse, R40, R65 ;  /* 0x000000285e417223 */ /* 0x048fe20000000041 */
[C---:B------:R-:W-:Y:S01]  /*0f30*/  FFMA R62, R94.reuse, R41, R62 ;  /* 0x000000295e3e7223 */ /* 0x040fe2000000003e */
[C---:B------:R-:W-:Y:S01]  /*0f40*/  FFMA R63, R94.reuse, R42, R63 ;  /* 0x0000002a5e3f7223 */ /* 0x040fe2000000003f */
[C---:B------:R-:W-:Y:S01]  /*0f50*/  FFMA R60, R94.reuse, R43, R60 ;  /* 0x0000002b5e3c7223 */ /* 0x040fe2000000003c */
[C---:B------:R-:W-:Y:S01]  /*0f60*/  FFMA R61, R94.reuse, R44, R61 ;  /* 0x0000002c5e3d7223 */ /* 0x040fe2000000003d */
[C---:B------:R-:W-:Y:S01]  /*0f70*/  FFMA R58, R94.reuse, R45, R58 ;  /* 0x0000002d5e3a7223 */ /* 0x040fe2000000003a */
[C---:B------:R-:W-:Y:S01]  /*0f80*/  FFMA R59, R94.reuse, R46, R59 ;  /* 0x0000002e5e3b7223 */ /* 0x040fe2000000003b */
[----:B------:R-:W-:Y:S01]  /*0f90*/  FFMA R56, R94, R47, R56 ;  /* 0x0000002f5e387223 */ /* 0x000fe20000000038 */
[----:B------:R-:W0:Y:S01]  /*0fa0*/  LDS R92, [R90+UR4+0x100] ;  /* 0x000100045a5c7984 */ /* 0x000e220008000800 */
[C---:B----4-:R-:W-:Y:S01]  /*0fb0*/  FFMA R57, R96.reuse, R40, R57 ;  /* 0x0000002860397223 */ /* 0x050fe20000000039 */
[C---:B------:R-:W-:Y:S01]  /*0fc0*/  FFMA R54, R96.reuse, R41, R54 ;  /* 0x0000002960367223 */ /* 0x040fe20000000036 */
[C---:B------:R-:W-:Y:S01]  /*0fd0*/  FFMA R55, R96.reuse, R42, R55 ;  /* 0x0000002a60377223 */ /* 0x040fe20000000037 */
[----:B------:R-:W2:Y:S01]  /*0fe0*/  LDS R94, [R90+UR4+0x180] ;  /* 0x000180045a5e7984 */ /* 0x000ea20008000800 */
[----:B------:R-:W-:Y:S01]  /*0ff0*/  UIADD3 UR4, UPT, UPT, UR4, 0x4, URZ ;  /* 0x0000000404047890 */ /* 0x000fe2000fffe0ff */
[C---:B------:R-:W-:Y:S01]  /*1000*/  FFMA R52, R96.reuse, R43, R52 ;  /* 0x0000002b60347223 */ /* 0x040fe20000000034 */
[C---:B------:R-:W-:Y:S01]  /*1010*/  FFMA R53, R96.reuse, R44, R53 ;  /* 0x0000002c60357223 */ /* 0x040fe20000000035 */
[C---:B------:R-:W-:Y:S01]  /*1020*/  FFMA R50, R96.reuse, R45, R50 ;  /* 0x0000002d60327223 */ /* 0x040fe20000000032 */
[----:B------:R-:W-:Y:S01]  /*1030*/  UISETP.NE.AND UP0, UPT, UR4, 0x280, UPT ;  /* 0x000002800400788c */ /* 0x000fe2000bf05270 */
[C---:B------:R-:W-:Y:S01]  /*1040*/  FFMA R51, R96.reuse, R46, R51 ;  /* 0x0000002e60337223 */ /* 0x040fe20000000033 */
[----:B------:R-:W-:Y:S01]  /*1050*/  FFMA R48, R96, R47, R48 ;  /* 0x0000002f60307223 */ /* 0x000fe20000000030 */
[C---:B-1----:R-:W-:Y:S01]  /*1060*/  FFMA R49, R98.reuse, R40, R49 ;  /* 0x0000002862317223 */ /* 0x042fe20000000031 */
[C---:B------:R-:W-:Y:S01]  /*1070*/  FFMA R38, R98.reuse, R41, R38 ;  /* 0x0000002962267223 */ /* 0x040fe20000000026 */
[C---:B------:R-:W-:Y:S01]  /*1080*/  FFMA R39, R98.reuse, R42, R39 ;  /* 0x0000002a62277223 */ /* 0x040fe20000000027 */
[C---:B------:R-:W-:Y:S01]  /*1090*/  FFMA R36, R98.reuse, R43, R36 ;  /* 0x0000002b62247223 */ /* 0x040fe20000000024 */
[C---:B------:R-:W-:Y:S01]  /*10a0*/  FFMA R37, R98.reuse, R44, R37 ;  /* 0x0000002c62257223 */ /* 0x040fe20000000025 */
[C---:B------:R-:W-:Y:S01]  /*10b0*/  FFMA R34, R98.reuse, R45, R34 ;  /* 0x0000002d62227223 */ /* 0x040fe20000000022 */
[C---:B------:R-:W-:Y:S01]  /*10c0*/  FFMA R35, R98.reuse, R46, R35 ;  /* 0x0000002e62237223 */ /* 0x040fe20000000023 */
[----:B------:R-:W-:Y:S01]  /*10d0*/  FFMA R32, R98, R47, R32 ;  /* 0x0000002f62207223 */ /* 0x000fe20000000020 */
[C---:B-----5:R-:W-:Y:S01]  /*10e0*/  FFMA R33, R100.reuse, R40, R33 ;  /* 0x0000002864217223 */ /* 0x060fe20000000021 */
[C---:B------:R-:W-:Y:S01]  /*10f0*/  FFMA R30, R100.reuse, R41, R30 ;  /* 0x00000029641e7223 */ /* 0x040fe2000000001e */
[C---:B------:R-:W-:Y:S01]  /*1100*/  FFMA R31, R100.reuse, R42, R31 ;  /* 0x0000002a641f7223 */ /* 0x040fe2000000001f */
[C---:B------:R-:W-:Y:S01]  /*1110*/  FFMA R28, R100.reuse, R43, R28 ;  /* 0x0000002b641c7223 */ /* 0x040fe2000000001c */
[C---:B------:R-:W-:Y:S01]  /*1120*/  FFMA R29, R100.reuse, R44, R29 ;  /* 0x0000002c641d7223 */ /* 0x040fe2000000001d */
[C---:B------:R-:W-:Y:S01]  /*1130*/  FFMA R26, R100.reuse, R45, R26 ;  /* 0x0000002d641a7223 */ /* 0x040fe2000000001a */
[C---:B------:R-:W-:Y:S01]  /*1140*/  FFMA R27, R100.reuse, R46, R27 ;  /* 0x0000002e641b7223 */ /* 0x040fe2000000001b */
[----:B------:R-:W-:Y:S01]  /*1150*/  FFMA R24, R100, R47, R24 ;  /* 0x0000002f64187223 */ /* 0x000fe20000000018 */
[C---:B------:R-:W-:Y:S01]  /*1160*/  FFMA R25, R102.reuse, R40, R25 ;  /* 0x0000002866197223 */ /* 0x040fe20000000019 */
[C---:B------:R-:W-:Y:S01]  /*1170*/  FFMA R22, R102.reuse, R41, R22 ;  /* 0x0000002966167223 */ /* 0x040fe20000000016 */
[C---:B------:R-:W-:Y:S01]  /*1180*/  FFMA R23, R102.reuse, R42, R23 ;  /* 0x0000002a66177223 */ /* 0x040fe20000000017 */
[C---:B------:R-:W-:Y:S01]  /*1190*/  FFMA R20, R102.reuse, R43, R20 ;  /* 0x0000002b66147223 */ /* 0x040fe20000000014 */
[C---:B------:R-:W-:Y:S01]  /*11a0*/  FFMA R21, R102.reuse, R44, R21 ;  /* 0x0000002c66157223 */ /* 0x040fe20000000015 */
[C---:B------:R-:W-:Y:S01]  /*11b0*/  FFMA R18, R102.reuse, R45, R18 ;  /* 0x0000002d66127223 */ /* 0x040fe20000000012 */
[C---:B------:R-:W-:Y:S01]  /*11c0*/  FFMA R19, R102.reuse, R46, R19 ;  /* 0x0000002e66137223 */ /* 0x040fe20000000013 */
[----:B------:R-:W-:Y:S01]  /*11d0*/  FFMA R16, R102, R47, R16 ;  /* 0x0000002f66107223 */ /* 0x000fe20000000010 */
[C---:B0-----:R-:W-:Y:S01]  /*11e0*/  FFMA R17, R92.reuse, R40, R17 ;  /* 0x000000285c117223 */ /* 0x041fe20000000011 */
[C---:B------:R-:W-:Y:S01]  /*11f0*/  FFMA R14, R92.reuse, R41, R14 ;  /* 0x000000295c0e7223 */ /* 0x040fe2000000000e */
[C---:B------:R-:W-:Y:S01]  /*1200*/  FFMA R15, R92.reuse, R42, R15 ;  /* 0x0000002a5c0f7223 */ /* 0x040fe2000000000f */
[C---:B------:R-:W-:Y:S01]  /*1210*/  FFMA R12, R92.reuse, R43, R12 ;  /* 0x0000002b5c0c7223 */ /* 0x040fe2000000000c */
[C---:B------:R-:W-:Y:S01]  /*1220*/  FFMA R13, R92.reuse, R44, R13 ;  /* 0x0000002c5c0d7223 */ /* 0x040fe2000000000d */
[C---:B------:R-:W-:Y:S01]  /*1230*/  FFMA R10, R92.reuse, R45, R10 ;  /* 0x0000002d5c0a7223 */ /* 0x040fe2000000000a */
[C---:B------:R-:W-:Y:S01]  /*1240*/  FFMA R11, R92.reuse, R46, R11 ;  /* 0x0000002e5c0b7223 */ /* 0x040fe2000000000b */
[----:B------:R-:W-:Y:S01]  /*1250*/  FFMA R8, R92, R47, R8 ;  /* 0x0000002f5c087223 */ /* 0x000fe20000000008 */
[C---:B--2---:R-:W-:Y:S01]  /*1260*/  FFMA R9, R94.reuse, R40, R9 ;  /* 0x000000285e097223 */ /* 0x044fe20000000009 */
[C---:B------:R-:W-:Y:S01]  /*1270*/  FFMA R6, R94.reuse, R41, R6 ;  /* 0x000000295e067223 */ /* 0x040fe20000000006 */
[C---:B------:R-:W-:Y:S01]  /*1280*/  FFMA R7, R94.reuse, R42, R7 ;  /* 0x0000002a5e077223 */ /* 0x040fe20000000007 */
[C---:B------:R-:W-:Y:S01]  /*1290*/  FFMA R4, R94.reuse, R43, R4 ;  /* 0x0000002b5e047223 */ /* 0x040fe20000000004 */
[C---:B------:R-:W-:Y:S01]  /*12a0*/  FFMA R5, R94.reuse, R44, R5 ;  /* 0x0000002c5e057223 */ /* 0x040fe20000000005 */
[C---:B------:R-:W-:Y:S01]  /*12b0*/  FFMA R2, R94.reuse, R45, R2 ;  /* 0x0000002d5e027223 */ /* 0x040fe20000000002 */
[C---:B------:R-:W-:Y:S01]  /*12c0*/  FFMA R3, R94.reuse, R46, R3 ;  /* 0x0000002e5e037223 */ /* 0x040fe20000000003 */
[----:B------:R-:W-:Y:S01]  /*12d0*/  FFMA R0, R94, R47, R0 ;  /* 0x0000002f5e007223 */ /* 0x000fe20000000000 */
[----:B------:R-:W-:Y:S06]  /*12e0*/  BRA.U UP0, `(.L_x_2) ;  /* 0xfffffff900c87547 */ /* 0x000fec000b83ffff */
[----:B------:R-:W-:Y:S01]  /*12f0*/  BAR.SYNC.DEFER_BLOCKING 0x0 ;  /* 0x0000000000007b1d */ /* 0x000fe20000010000 */
[----:B------:R-:W-:Y:S01]  /*1300*/  IADD3 R86, P0, PT, R86, 0x80, RZ ;  /* 0x0000008056567810 */ /* 0x000fe20007f1e0ff */
[----:B------:R-:W-:-:S03]  /*1310*/  IMAD.WIDE R84, R78, 0x4, R84 ;  /* 0x000000044e547825 */ /* 0x000fc600078e0254 */
[----:B------:R-:W-:Y:S01]  /*1320*/  IADD3.X R87, PT, PT, RZ, R87, RZ, P0, !PT ;  /* 0x00000057ff577210 */ /* 0x000fe200007fe4ff */
[----:B------:R-:W-:Y:S08]  /*1330*/  @!P1 BRA `(.L_x_3) ;  /* 0xfffffff400189947 */ /* 0x000ff0000383ffff */
.L_x_1:
[----:B------:R-:W0:Y:S01]  /*1340*/  LDCU UR8, c[0x0][0x384] ;  /* 0x00007080ff0877ac */ /* 0x000e220008000800 */
[----:B------:R-:W1:Y:S01]  /*1350*/  LDCU.64 UR4, c[0x0][0x3a8] ;  /* 0x00007500ff0477ac */ /* 0x000e620008000a00 */
[----:B------:R-:W2:Y:S01]  /*1360*/  LDCU UR6, c[0x0][0x3a0] ;  /* 0x00007400ff0677ac */ /* 0x000ea20008000800 */
[----:B------:R-:W3:Y:S01]  /*1370*/  LDCU UR7, c[0x0][0x38c] ;  /* 0x00007180ff0777ac */ /* 0x000ee20008000800 */
[----:B0-----:R-:W-:-:S05]  /*1380*/  IMAD R43, R75, UR8, R72 ;  /* 0x000000084b2b7c24 */ /* 0x001fca000f8e0248 */
[----:B------:R-:W-:-:S04]  /*1390*/  SHF.L.U32 R43, R43, 0x3, RZ ;  /* 0x000000032b2b7819 */ /* 0x000fc800000006ff */
[----:B------:R-:W-:-:S05]  /*13a0*/  IADD3 R41, P0, PT, R74, R43, RZ ;  /* 0x0000002b4a297210 */ /* 0x000fca0007f1e0ff */
[----:B------:R-:W-:Y:S01]  /*13b0*/  IMAD.X R42, RZ, RZ, RZ, P0 ;  /* 0x000000ffff2a7224 */ /* 0x000fe200000e06ff */
[----:B-1----:R-:W-:-:S04]  /*13c0*/  LEA R40, P0, R41, UR4, 0x2 ;  /* 0x0000000429287c11 */ /* 0x002fc8000f8010ff */
[----:B------:R-:W-:-:S05]  /*13d0*/  LEA.HI.X R41, R41, UR5, R42, 0x2, P0 ;  /* 0x0000000529297c11 */ /* 0x000fca00080f142a */
[----:B------:R-:W2:Y:S04]  /*13e0*/  LDG.E R42, desc[UR36][R40.64] ;  /* 0x00000024282a7981 */ /* 0x000ea8000c1e1900 */
[----:B------:R-:W4:Y:S04]  /*13f0*/  LDG.E R45, desc[UR36][R40.64+0x4] ;  /* 0x00000424282d7981 */ /* 0x000f28000c1e1900 */
[----:B------:R-:W5:Y:S04]  /*1400*/  LDG.E R46, desc[UR36][R40.64+0x8] ;  /* 0x00000824282e7981 */ /* 0x000f68000c1e1900 */
[----:B------:R-:W5:Y:S04]  /*1410*/  LDG.E R47, desc[UR36][R40.64+0xc] ;  /* 0x00000c24282f7981 */ /* 0x000f68000c1e1900 */
[----:B------:R-:W5:Y:S04]  /*1420*/  LDG.E R72, desc[UR36][R40.64+0x10] ;  /* 0x0000102428487981 */ /* 0x000f68000c1e1900 */
[----:B------:R-:W5:Y:S04]  /*1430*/  LDG.E R75, desc[UR36][R40.64+0x14] ;  /* 0x00001424284b7981 */ /* 0x000f68000c1e1900 */
[----:B------:R-:W5:Y:S04]  /*1440*/  LDG.E R76, desc[UR36][R40.64+0x18] ;  /* 0x00001824284c7981 */ /* 0x000f68000c1e1900 */
[----:B------:R-:W5:Y:S01]  /*1450*/  LDG.E R77, desc[UR36][R40.64+0x1c] ;  /* 0x00001c24284d7981 */ /* 0x000f62000c1e1900 */
[----:B------:R-:W-:-:S04]  /*1460*/  IADD3 R79, PT, PT, R43, UR8, RZ ;  /* 0x000000082b4f7c10 */ /* 0x000fc8000fffe0ff */
[----:B------:R-:W-:-:S04]  /*1470*/  IADD3 R43, P0, PT, R74, R79, RZ ;  /* 0x0000004f4a2b7210 */ /* 0x000fc80007f1e0ff */
[----:B------:R-:W-:Y:S01]  /*1480*/  IADD3.X R78, PT, PT, RZ, RZ, RZ, P0, !PT ;  /* 0x000000ffff4e7210 */ /* 0x000fe200007fe4ff */
[----:B--2---:R-:W-:Y:S01]  /*1490*/  FMUL R44, R42, UR6 ;  /* 0x000000062a2c7c20 */ /* 0x004fe20008400000 */
[----:B------:R-:W-:Y:S01]  /*14a0*/  LEA R42, P0, R43, UR4, 0x2 ;  /* 0x000000042b2a7c11 */ /* 0x000fe2000f8010ff */
[----:B----4-:R-:W-:Y:S02]  /*14b0*/  FMUL R45, R45, UR6 ;  /* 0x000000062d2d7c20 */ /* 0x010fe40008400000 */
[----:B---3--:R-:W-:Y:S01]  /*14c0*/  FFMA R73, R73, UR7, R44 ;  /* 0x0000000749497c23 */ /* 0x008fe2000800002c */
[----:B------:R-:W-:Y:S01]  /*14d0*/  LEA.HI.X R43, R43, UR5, R78, 0x2, P0 ;  /* 0x000000052b2b7c11 */ /* 0x000fe200080f144e */
[----:B-----5:R-:W-:Y:S01]  /*14e0*/  FMUL R46, R46, UR6 ;  /* 0x000000062e2e7c20 */ /* 0x020fe20008400000 */
[----:B------:R-:W-:Y:S02]  /*14f0*/  FFMA R45, R70, UR7, R45 ;  /* 0x00000007462d7c23 */ /* 0x000fe4000800002d */
[----:B------:R-:W-:Y:S01]  /*1500*/  STG.E desc[UR36][R40.64], R73 ;  /* 0x0000004928007986 */ /* 0x000fe2000c101924 */
[----:B------:R-:W-:Y:S01]  /*1510*/  FMUL R47, R47, UR6 ;  /* 0x000000062f2f7c20 */ /* 0x000fe20008400000 */
[----:B------:R-:W-:-:S02]  /*1520*/  FFMA R71, R71, UR7, R46 ;  /* 0x0000000747477c23 */ /* 0x000fc4000800002e */
[----:B------:R0:W-:Y:S01]  /*1530*/  STG.E desc[UR36][R40.64+0x4], R45 ;  /* 0x0000042d28007986 */ /* 0x0001e2000c101924 */
[----:B------:R-:W-:Y:S01]  /*1540*/  FMUL R72, R72, UR6 ;  /* 0x0000000648487c20 */ /* 0x000fe20008400000 */
[----:B------:R-:W-:Y:S02]  /*1550*/  FFMA R47, R68, UR7, R47 ;  /* 0x00000007442f7c23 */ /* 0x000fe4000800002f */
[----:B------:R1:W-:Y:S01]  /*1560*/  STG.E desc[UR36][R40.64+0x8], R71 ;  /* 0x0000084728007986 */ /* 0x0003e2000c101924 */
[----:B------:R-:W-:Y:S01]  /*1570*/  FMUL R75, R75, UR6 ;  /* 0x000000064b4b7c20 */ /* 0x000fe20008400000 */
[----:B------:R-:W-:Y:S02]  /*1580*/  FFMA R69, R69, UR7, R72 ;  /* 0x0000000745457c23 */ /* 0x000fe40008000048 */
[----:B------:R-:W-:Y:S01]  /*1590*/  STG.E desc[UR36][R40.64+0xc], R47 ;  /* 0x00000c2f28007986 */ /* 0x000fe2000c101924 */
[----:B------:R-:W-:Y:S01]  /*15a0*/  FMUL R76, R76, UR6 ;  /* 0x000000064c4c7c20 */ /* 0x000fe20008400000 */
[----:B------:R-:W-:-:S02]  /*15b0*/  FFMA R75, R66, UR7, R75 ;  /* 0x00000007424b7c23 */ /* 0x000fc4000800004b */
[----:B------:R-:W-:Y:S01]  /*15c0*/  STG.E desc[UR36][R40.64+0x10], R69 ;  /* 0x0000104528007986 */ /* 0x000fe2000c101924 */
[----:B------:R-:W-:Y:S01]  /*15d0*/  FMUL R77, R77, UR6 ;  /* 0x000000064d4d7c20 */ /* 0x000fe20008400000 */
[----:B------:R-:W-:Y:S02]  /*15e0*/  FFMA R67, R67, UR7, R76 ;  /* 0x0000000743437c23 */ /* 0x000fe4000800004c */
[----:B------:R-:W-:Y:S01]  /*15f0*/  STG.E desc[UR36][R40.64+0x14], R75 ;  /* 0x0000144b28007986 */ /* 0x000fe2000c101924 */
[----:B------:R-:W-:-:S03]  /*1600*/  FFMA R77, R64, UR7, R77 ;  /* 0x00000007404d7c23 */ /* 0x000fc6000800004d */
[----:B------:R2:W-:Y:S04]  /*1610*/  STG.E desc[UR36][R40.64+0x18], R67 ;  /* 0x0000184328007986 */ /* 0x0005e8000c101924 */
[----:B------:R3:W-:Y:S04]  /*1620*/  STG.E desc[UR36][R40.64+0x1c], R77 ;  /* 0x00001c4d28007986 */ /* 0x0007e8000c101924 */
[----:B0-----:R-:W4:Y:S01]  /*1630*/  LDG.E R45, desc[UR36][R42.64] ;  /* 0x000000242a2d7981 */ /* 0x001f22000c1e1900 */
[----:B-1----:R-:W-:-:S05]  /*1640*/  VIADD R71, R79, 0x1 ;  /* 0x000000014f477836 */ /* 0x002fca0000000000 */
[----:B------:R-:W-:-:S04]  /*1650*/  IADD3 R71, P0, PT, R74, R71, RZ ;  /* 0x000000474a477210 */ /* 0x000fc80007f1e0ff */
[----:B------:R-:W-:Y:S02]  /*1660*/  IADD3.X R64, PT, PT, RZ, RZ, RZ, P0, !PT ;  /* 0x000000ffff407210 */ /* 0x000fe400007fe4ff */
[----:B------:R-:W-:Y:S01]  /*1670*/  LEA R44, P0, R71, UR4, 0x2 ;  /* 0x00000004472c7c11 */ /* 0x000fe2000f8010ff */
[----:B----4-:R-:W-:-:S03]  /*1680*/  FMUL R46, R45, UR6 ;  /* 0x000000062d2e7c20 */ /* 0x010fc60008400000 */
[----:B------:R-:W-:Y:S01]  /*1690*/  LEA.HI.X R45, R71, UR5, R64, 0x2, P0 ;  /* 0x00000005472d7c11 */ /* 0x000fe200080f1440 */
[----:B------:R-:W-:-:S05]  /*16a0*/  FFMA R65, R65, UR7, R46 ;  /* 0x0000000741417c23 */ /* 0x000fca000800002e */
[----:B------:R0:W-:Y:S04]  /*16b0*/  STG.E desc[UR36][R42.64], R65 ;  /* 0x000000412a007986 */ /* 0x0001e8000c101924 */
[----:B------:R-:W4:Y:S01]  /*16c0*/  LDG.E R46, desc[UR36][R44.64] ;  /* 0x000000242c2e7981 */ /* 0x000f22000c1e1900 */
[----:B--2---:R-:W-:-:S04]  /*16d0*/  IADD3 R67, PT, PT, R79, 0x2, RZ ;  /* 0x000000024f437810 */ /* 0x004fc80007ffe0ff */
[----:B---3--:R-:W-:-:S05]  /*16e0*/  IADD3 R41, P0, PT, R74, R67, RZ ;  /* 0x000000434a297210 */ /* 0x008fca0007f1e0ff */
[----:B------:R-:W-:Y:S01]  /*16f0*/  IMAD.X R64, RZ, RZ, RZ, P0 ;  /* 0x000000ffff407224 */ /* 0x000fe200000e06ff */
[----:B------:R-:W-:-:S04]  /*1700*/  LEA R40, P0, R41, UR4, 0x2 ;  /* 0x0000000429287c11 */ /* 0x000fc8000f8010ff */
[----:B------:R-:W-:Y:S01]  /*1710*/  LEA.HI.X R41, R41, UR5, R64, 0x2, P0 ;  /* 0x0000000529297c11 */ /* 0x000fe200080f1440 */
[----:B----4-:R-:W-:-:S04]  /*1720*/  FMUL R47, R46, UR6 ;  /* 0x000000062e2f7c20 */ /* 0x010fc80008400000 */
[----:B------:R-:W-:-:S05]  /*1730*/  FFMA R47, R62, UR7, R47 ;  /* 0x000000073e2f7c23 */ /* 0x000fca000800002f */
[----:B------:R1:W-:Y:S04]  /*1740*/  STG.E desc[UR36][R44.64], R47 ;  /* 0x0000002f2c007986 */ /* 0x0003e8000c101924 */
[----:B------:R-:W2:Y:S01]  /*1750*/  LDG.E R46, desc[UR36][R40.64] ;  /* 0x00000024282e7981 */ /* 0x000ea2000c1e1900 */
[----:B0-----:R-:W-:-:S04]  /*1760*/  IADD3 R43, PT, PT, R79, 0x3, RZ ;  /* 0x000000034f2b7810 */ /* 0x001fc80007ffe0ff */
[----:B------:R-:W-:-:S04]  /*1770*/  IADD3 R43, P0, PT, R74, R43, RZ ;  /* 0x0000002b4a2b7210 */ /* 0x000fc80007f1e0ff */
[----:B------:R-:W-:Y:S02]  /*1780*/  IADD3.X R62, PT, PT, RZ, RZ, RZ, P0, !PT ;  /* 0x000000ffff3e7210 */ /* 0x000fe400007fe4ff */
[----:B------:R-:W-:-:S04]  /*1790*/  LEA R42, P0, R43, UR4, 0x2 ;  /* 0x000000042b2a7c11 */ /* 0x000fc8000f8010ff */
[----:B------:R-:W-:Y:S01]  /*17a0*/  LEA.HI.X R43, R43, UR5, R62, 0x2, P0 ;  /* 0x000000052b2b7c11 */ /* 0x000fe200080f143e */
[----:B--2---:R-:W-:-:S04]  /*17b0*/  FMUL R46, R46, UR6 ;  /* 0x000000062e2e7c20 */ /* 0x004fc80008400000 */
[----:B------:R-:W-:-:S05]  /*17c0*/  FFMA R63, R63, UR7, R46 ;  /* 0x000000073f3f7c23 */ /* 0x000fca000800002e */
[----:B------:R0:W-:Y:S04]  /*17d0*/  STG.E desc[UR36][R40.64], R63 ;  /* 0x0000003f28007986 */ /* 0x0001e8000c101924 */
[----:B------:R-:W2:Y:S01]  /*17e0*/  LDG.E R46, desc[UR36][R42.64] ;  /* 0x000000242a2e7981 */ /* 0x000ea2000c1e1900 */
[----:B-1----:R-:W-:-:S05]  /*17f0*/  VIADD R45, R79, 0x4 ;  /* 0x000000044f2d7836 */ /* 0x002fca0000000000 */
        /* <DEDUP_REMOVED lines=8> */
[----:B0-----:R-:W-:-:S04]  /*1880*/  IADD3 R41, PT, PT, R79, 0x5, RZ ;  /* 0x000000054f297810 */ /* 0x001fc80007ffe0ff */
[----:B------:R-:W-:-:S05]  /*1890*/  IADD3 R41, P0, PT, R74, R41, RZ ;  /* 0x000000294a297210 */ /* 0x000fca0007f1e0ff */
[----:B------:R-:W-:Y:S01]  /*18a0*/  IMAD.X R60, RZ, RZ, RZ, P0 ;  /* 0x000000ffff3c7224 */ /* 0x000fe200000e06ff */
[----:B------:R-:W-:-:S04]  /*18b0*/  LEA R40, P0, R41, UR4, 0x2 ;  /* 0x0000000429287c11 */ /* 0x000fc8000f8010ff */
[----:B------:R-:W-:Y:S01]  /*18c0*/  LEA.HI.X R41, R41, UR5, R60, 0x2, P0 ;  /* 0x0000000529297c11 */ /* 0x000fe200080f143c */
[----:B--2---:R-:W-:-:S04]  /*18d0*/  FMUL R46, R46, UR6 ;  /* 0x000000062e2e7c20 */ /* 0x004fc80008400000 */
[----:B------:R-:W-:-:S05]  /*18e0*/  FFMA R61, R61, UR7, R46 ;  /* 0x000000073d3d7c23 */ /* 0x000fca000800002e */
[----:B------:R0:W-:Y:S04]  /*18f0*/  STG.E desc[UR36][R44.64], R61 ;  /* 0x0000003d2c007986 */ /* 0x0001e8000c101924 */
[----:B------:R-:W2:Y:S01]  /*1900*/  LDG.E R46, desc[UR36][R40.64] ;  /* 0x00000024282e7981 */ /* 0x000ea2000c1e1900 */
[----:B-1----:R-:W-:-:S04]  /*1910*/  IADD3 R43, PT, PT, R79, 0x6, RZ ;  /* 0x000000064f2b7810 */ /* 0x002fc80007ffe0ff */
        /* <DEDUP_REMOVED lines=8> */
[----:B0-----:R-:W-:-:S05]  /*19a0*/  VIADD R45, R79, 0x7 ;  /* 0x000000074f2d7836 */ /* 0x001fca0000000000 */
        /* <DEDUP_REMOVED lines=8> */
[----:B------:R-:W-:-:S04]  /*1a30*/  IADD3 R79, PT, PT, R79, UR8, RZ ;  /* 0x000000084f4f7c10 */ /* 0x000fc8000fffe0ff */
[----:B-1----:R-:W-:-:S05]  /*1a40*/  IADD3 R41, P0, PT, R74, R79, RZ ;  /* 0x0000004f4a297210 */ /* 0x002fca0007f1e0ff */
[----:B------:R-:W-:Y:S01]  /*1a50*/  IMAD.X R58, RZ, RZ, RZ, P0 ;  /* 0x000000ffff3a7224 */ /* 0x000fe200000e06ff */
[----:B------:R-:W-:-:S04]  /*1a60*/  LEA R40, P0, R41, UR4, 0x2 ;  /* 0x0000000429287c11 */ /* 0x000fc8000f8010ff */
[----:B------:R-:W-:Y:S01]  /*1a70*/  LEA.HI.X R41, R41, UR5, R58, 0x2, P0 ;  /* 0x0000000529297c11 */ /* 0x000fe200080f143a */
[----:B--2---:R-:W-:-:S04]  /*1a80*/  FMUL R47, R46, UR6 ;  /* 0x000000062e2f7c20 */ /* 0x004fc80008400000 */
[----:B------:R-:W-:-:S05]  /*1a90*/  FFMA R47, R56, UR7, R47 ;  /* 0x00000007382f7c23 */ /* 0x000fca000800002f */
[----:B------:R1:W-:Y:S04]  /*1aa0*/  STG.E desc[UR36][R44.64], R47 ;  /* 0x0000002f2c007986 */ /* 0x0003e8000c101924 */
[----:B------:R-:W2:Y:S04]  /*1ab0*/  LDG.E R46, desc[UR36][R40.64] ;  /* 0x00000024282e7981 */ /* 0x000ea8000c1e1900 */
[----:B0-----:R-:W3:Y:S01]  /*1ac0*/  LDG.E R43, desc[UR36][R40.64+0x4] ;  /* 0x00000424282b7981 */ /* 0x001ee2000c1e1900 */
[----:B------:R-:W-:-:S04]  /*1ad0*/  IADD3 R67, PT, PT, R67, UR8, RZ ;  /* 0x0000000843437c10 */ /* 0x000fc8000fffe0ff */
[----:B------:R-:W-:-:S04]  /*1ae0*/  IADD3 R67, P0, PT, R74, R67, RZ ;  /* 0x000000434a437210 */ /* 0x000fc80007f1e0ff */
[----:B------:R-:W-:Y:S02]  /*1af0*/  IADD3.X R56, PT, PT, RZ, RZ, RZ, P0, !PT ;  /* 0x000000ffff387210 */ /* 0x000fe400007fe4ff */
[----:B------:R-:W-:Y:S01]  /*1b00*/  LEA R42, P0, R67, UR4, 0x2 ;  /* 0x00000004432a7c11 */ /* 0x000fe2000f8010ff */
[----:B--2---:R-:W-:Y:S01]  /*1b10*/  FMUL R46, R46, UR6 ;  /* 0x000000062e2e7c20 */ /* 0x004fe20008400000 */
[----:B---3--:R-:W-:-:S03]  /*1b20*/  FMUL R59, R43, UR6 ;  /* 0x000000062b3b7c20 */ /* 0x008fc60008400000 */
[----:B------:R-:W-:Y:S01]  /*1b30*/  FFMA R57, R57, UR7, R46 ;  /* 0x0000000739397c23 */ /* 0x000fe2000800002e */
[----:B------:R-:W-:Y:S01]  /*1b40*/  LEA.HI.X R43, R67, UR5, R56, 0x2, P0 ;  /* 0x00000005432b7c11 */ /* 0x000fe200080f1438 */
[----:B------:R-:W-:-:S03]  /*1b50*/  FFMA R59, R54, UR7, R59 ;  /* 0x00000007363b7c23 */ /* 0x000fc6000800003b */
[----:B------:R-:W-:Y:S04]  /*1b60*/  STG.E desc[UR36][R40.64], R57 ;  /* 0x0000003928007986 */ /* 0x000fe8000c101924 */
[----:B------:R0:W-:Y:S04]  /*1b70*/  STG.E desc[UR36][R40.64+0x4], R59 ;  /* 0x0000043b28007986 */ /* 0x0001e8000c101924 */
[----:B-1----:R-:W2:Y:S04]  /*1b80*/  LDG.E R45, desc[UR36][R42.64] ;  /* 0x000000242a2d7981 */ /* 0x002ea8000c1e1900 */
[----:B------:R-:W3:Y:S01]  /*1b90*/  LDG.E R47, desc[UR36][R42.64+0x4] ;  /* 0x000004242a2f7981 */ /* 0x000ee2000c1e1900 */
[----:B------:R-:W-:-:S05]  /*1ba0*/  VIADD R61, R79, 0x4 ;  /* 0x000000044f3d7836 */ /* 0x000fca0000000000 */
[----:B------:R-:W-:-:S04]  /*1bb0*/  IADD3 R61, P0, PT, R74, R61, RZ ;  /* 0x0000003d4a3d7210 */ /* 0x000fc80007f1e0ff */
[----:B------:R-:W-:Y:S02]  /*1bc0*/  IADD3.X R54, PT, PT, RZ, RZ, RZ, P0, !PT ;  /* 0x000000ffff367210 */ /* 0x000fe400007fe4ff */
[----:B------:R-:W-:Y:S01]  /*1bd0*/  LEA R44, P0, R61, UR4, 0x2 ;  /* 0x000000043d2c7c11 */ /* 0x000fe2000f8010ff */
[----:B--2---:R-:W-:-:S03]  /*1be0*/  FMUL R46, R45, UR6 ;  /* 0x000000062d2e7c20 */ /* 0x004fc60008400000 */
[----:B------:R-:W-:Y:S01]  /*1bf0*/  LEA.HI.X R45, R61, UR5, R54, 0x2, P0 ;  /* 0x000000053d2d7c11 */ /* 0x000fe200080f1436 */
[----:B---3--:R-:W-:Y:S01]  /*1c00*/  FMUL R47, R47, UR6 ;  /* 0x000000062f2f7c20 */ /* 0x008fe20008400000 */
[----:B------:R-:W-:-:S03]  /*1c10*/  FFMA R55, R55, UR7, R46 ;  /* 0x0000000737377c23 */ /* 0x000fc6000800002e */
[----:B------:R-:W-:Y:S02]  /*1c20*/  FFMA R47, R52, UR7, R47 ;  /* 0x00000007342f7c23 */ /* 0x000fe4000800002f */
[----:B------:R-:W-:Y:S04]  /*1c30*/  STG.E desc[UR36][R42.64], R55 ;  /* 0x000000372a007986 */ /* 0x000fe8000c101924 */
[----:B------:R1:W-:Y:S04]  /*1c40*/  STG.E desc[UR36][R42.64+0x4], R47 ;  /* 0x0000042f2a007986 */ /* 0x0003e8000c101924 */
[----:B0-----:R-:W2:Y:S04]  /*1c50*/  LDG.E R41, desc[UR36][R44.64] ;  /* 0x000000242c297981 */ /* 0x001ea8000c1e1900 */
[----:B------:R-:W3:Y:S01]  /*1c60*/  LDG.E R52, desc[UR36][R44.64+0x4] ;  /* 0x000004242c347981 */ /* 0x000ee2000c1e1900 */
[----:B------:R-:W-:-:S04]  /*1c70*/  IADD3 R57, PT, PT, R79, 0x6, RZ ;  /* 0x000000064f397810 */ /* 0x000fc80007ffe0ff */
        /* <DEDUP_REMOVED lines=10> */
[----:B-1----:R-:W2:Y:S04]  /*1d20*/  LDG.E R43, desc[UR36][R40.64] ;  /* 0x00000024282b7981 */ /* 0x002ea8000c1e1900 */
[----:B------:R-:W3:Y:S01]  /*1d30*/  LDG.E R47, desc[UR36][R40.64+0x4] ;  /* 0x00000424282f7981 */ /* 0x000ee2000c1e1900 */
[----:B------:R-:W-:-:S05]  /*1d40*/  VIADD R79, R79, UR8 ;  /* 0x000000084f4f7c36 */ /* 0x000fca0008000000 */
        /* <DEDUP_REMOVED lines=10> */
[----:B0-----:R-:W2:Y:S01]  /*1df0*/  LDG.E R45, desc[UR36][R42.64] ;  /* 0x000000242a2d7981 */ /* 0x001ea2000c1e1900 */
[----:B------:R-:W-:-:S04]  /*1e00*/  IADD3 R53, PT, PT, R79, 0x1, RZ ;  /* 0x000000014f357810 */ /* 0x000fc80007ffe0ff */
[----:B------:R-:W-:-:S04]  /*1e10*/  IADD3 R53, P0, PT, R74, R53, RZ ;  /* 0x000000354a357210 */ /* 0x000fc80007f1e0ff */
[----:B------:R-:W-:Y:S02]  /*1e20*/  IADD3.X R48, PT, PT, RZ, RZ, RZ, P0, !PT ;  /* 0x000000ffff307210 */ /* 0x000fe400007fe4ff */
[----:B------:R-:W-:Y:S01]  /*1e30*/  LEA R44, P0, R53, UR4, 0x2 ;  /* 0x00000004352c7c11 */ /* 0x000fe2000f8010ff */
[----:B--2---:R-:W-:-:S03]  /*1e40*/  FMUL R46, R45, UR6 ;  /* 0x000000062d2e7c20 */ /* 0x004fc60008400000 */
[----:B------:R-:W-:Y:S01]  /*1e50*/  LEA.HI.X R45, R53, UR5, R48, 0x2, P0 ;  /* 0x00000005352d7c11 */ /* 0x000fe200080f1430 */
        /* <DEDUP_REMOVED lines=57> */
[----:B------:R-:W-:-:S05]  /*21f0*/  VIADD R79, R79, UR8 ;  /* 0x000000084f4f7c36 */ /* 0x000fca0008000000 */
[----:B-1----:R-:W-:-:S04]  /*2200*/  IADD3 R40, P0, PT, R74, R79, RZ ;  /* 0x0000004f4a287210 */ /* 0x002fc80007f1e0ff */
[----:B------:R-:W-:Y:S02]  /*2210*/  IADD3.X R43, PT, PT, RZ, RZ, RZ, P0, !PT ;  /* 0x000000ffff2b7210 */ /* 0x000fe400007fe4ff */
[----:B------:R-:W-:Y:S01]  /*2220*/  LEA R34, P0, R40, UR4, 0x2 ;  /* 0x0000000428227c11 */ /* 0x000fe2000f8010ff */
[----:B--2---:R-:W-:-:S03]  /*2230*/  FMUL R41, R35, UR6 ;  /* 0x0000000623297c20 */ /* 0x004fc60008400000 */
[----:B------:R-:W-:Y:S01]  /*2240*/  LEA.HI.X R35, R40, UR5, R43, 0x2, P0 ;  /* 0x0000000528237c11 */ /* 0x000fe200080f142b */
[----:B------:R-:W-:-:S05]  /*2250*/  FFMA R41, R32, UR7, R41 ;  /* 0x0000000720297c23 */ /* 0x000fca0008000029 */
[----:B------:R1:W-:Y:S04]  /*2260*/  STG.E desc[UR36][R38.64], R41 ;  /* 0x0000002926007986 */ /* 0x0003e8000c101924 */
[----:B------:R-:W2:Y:S04]  /*2270*/  LDG.E R32, desc[UR36][R34.64] ;  /* 0x0000002422207981 */ /* 0x000ea8000c1e1900 */
[----:B0-----:R-:W3:Y:S04]  /*2280*/  LDG.E R36, desc[UR36][R34.64+0x4] ;  /* 0x0000042422247981 */ /* 0x001ee8000c1e1900 */
[----:B------:R-:W4:Y:S04]  /*2290*/  LDG.E R40, desc[UR36][R34.64+0x8] ;  /* 0x0000082422287981 */ /* 0x000f28000c1e1900 */
[----:B------:R-:W5:Y:S01]  /*22a0*/  LDG.E R42, desc[UR36][R34.64+0xc] ;  /* 0x00000c24222a7981 */ /* 0x000f62000c1e1900 */
[----:B------:R-:W-:-:S04]  /*22b0*/  IADD3 R47, PT, PT, R47, UR8, RZ ;  /* 0x000000082f2f7c10 */ /* 0x000fc8000fffe0ff */
[----:B------:R-:W-:-:S04]  /*22c0*/  IADD3 R47, P0, PT, R74, R47, RZ ;  /* 0x0000002f4a2f7210 */ /* 0x000fc80007f1e0ff */
[----:B------:R-:W-:Y:S01]  /*22d0*/  IADD3.X R44, PT, PT, RZ, RZ, RZ, P0, !PT ;  /* 0x000000ffff2c7210 */ /* 0x000fe200007fe4ff */
[----:B--2---:R-:W-:-:S04]  /*22e0*/  FMUL R32, R32, UR6 ;  /* 0x0000000620207c20 */ /* 0x004fc80008400000 */
[----:B------:R-:W-:Y:S01]  /*22f0*/  FFMA R37, R33, UR7, R32 ;  /* 0x0000000721257c23 */ /* 0x000fe20008000020 */
[----:B---3--:R-:W-:Y:S01]  /*2300*/  FMUL R33, R36, UR6 ;  /* 0x0000000624217c20 */ /* 0x008fe20008400000 */
[C---:B------:R-:W-:Y:S01]  /*2310*/  LEA R32, P0, R47.reuse, UR4, 0x2 ;  /* 0x000000042f207c11 */ /* 0x040fe2000f8010ff */
[----:B----4-:R-:W-:Y:S02]  /*2320*/  FMUL R40, R40, UR6 ;  /* 0x0000000628287c20 */ /* 0x010fe40008400000 */
[----:B-1----:R-:W-:Y:S01]  /*2330*/  FFMA R39, R30, UR7, R33 ;  /* 0x000000071e277c23 */ /* 0x002fe20008000021 */
[----:B------:R-:W-:Y:S01]  /*2340*/  LEA.HI.X R33, R47, UR5, R44, 0x2, P0 ;  /* 0x000000052f217c11 */ /* 0x000fe200080f142c */
[----:B------:R0:W-:Y:S01]  /*2350*/  STG.E desc[UR36][R34.64], R37 ;  /* 0x0000002522007986 */ /* 0x0001e2000c101924 */
[----:B-----5:R-:W-:Y:S01]  /*2360*/  FMUL R41, R42, UR6 ;  /* 0x000000062a297c20 */ /* 0x020fe20008400000 */
[----:B------:R-:W-:Y:S02]  /*2370*/  FFMA R31, R31, UR7, R40 ;  /* 0x000000071f1f7c23 */ /* 0x000fe40008000028 */
[----:B------:R-:W-:Y:S01]  /*2380*/  STG.E desc[UR36][R34.64+0x4], R39 ;  /* 0x0000042722007986 */ /* 0x000fe2000c101924 */
[----:B------:R-:W-:-:S03]  /*2390*/  FFMA R41, R28, UR7, R41 ;  /* 0x000000071c297c23 */ /* 0x000fc60008000029 */
[----:B------:R1:W-:Y:S04]  /*23a0*/  STG.E desc[UR36][R34.64+0x8], R31 ;  /* 0x0000081f22007986 */ /* 0x0003e8000c101924 */
[----:B------:R2:W-:Y:S04]  /*23b0*/  STG.E desc[UR36][R34.64+0xc], R41 ;  /* 0x00000c2922007986 */ /* 0x0005e8000c101924 */
[----:B------:R-:W3:Y:S04]  /*23c0*/  LDG.E R28, desc[UR36][R32.64] ;  /* 0x00000024201c7981 */ /* 0x000ee8000c1e1900 */
[----:B------:R-:W4:Y:S04]  /*23d0*/  LDG.E R30, desc[UR36][R32.64+0x4] ;  /* 0x00000424201e7981 */ /* 0x000f28000c1e1900 */
[----:B------:R-:W5:Y:S04]  /*23e0*/  LDG.E R36, desc[UR36][R32.64+0x8] ;  /* 0x0000082420247981 */ /* 0x000f68000c1e1900 */
[----:B------:R-:W2:Y:S01]  /*23f0*/  LDG.E R38, desc[UR36][R32.64+0xc] ;  /* 0x00000c2420267981 */ /* 0x000ea2000c1e1900 */
[----:B------:R-:W-:-:S05]  /*2400*/  VIADD R79, R79, UR8 ;  /* 0x000000084f4f7c36 */ /* 0x000fca0008000000 */
[----:B------:R-:W-:-:S04]  /*2410*/  IADD3 R40, P0, PT, R74, R79, RZ ;  /* 0x0000004f4a287210 */ /* 0x000fc80007f1e0ff */
[----:B------:R-:W-:Y:S01]  /*2420*/  IADD3.X R43, PT, PT, RZ, RZ, RZ, P0, !PT ;  /* 0x000000ffff2b7210 */ /* 0x000fe200007fe4ff */
[----:B---3--:R-:W-:-:S04]  /*2430*/  FMUL R28, R28, UR6 ;  /* 0x000000061c1c7c20 */ /* 0x008fc80008400000 */
[----:B0-----:R-:W-:Y:S01]  /*2440*/  FFMA R37, R29, UR7, R28 ;  /* 0x000000071d257c23 */ /* 0x001fe2000800001c */
[----:B----4-:R-:W-:Y:S01]  /*2450*/  FMUL R29, R30, UR6 ;  /* 0x000000061e1d7c20 */ /* 0x010fe20008400000 */
[----:B------:R-:W-:Y:S01]  /*2460*/  LEA R28, P0, R40, UR4, 0x2 ;  /* 0x00000004281c7c11 */ /* 0x000fe2000f8010ff */
[----:B-----5:R-:W-:Y:S02]  /*2470*/  FMUL R36, R36, UR6 ;  /* 0x0000000624247c20 */ /* 0x020fe40008400000 */
[----:B-1----:R-:W-:Y:S01]  /*2480*/  FFMA R31, R26, UR7, R29 ;  /* 0x000000071a1f7c23 */ /* 0x002fe2000800001d */
[----:B------:R-:W-:Y:S01]  /*2490*/  LEA.HI.X R29, R40, UR5, R43, 0x2, P0 ;  /* 0x00000005281d7c11 */ /* 0x000fe200080f142b */
[----:B------:R0:W-:Y:S01]  /*24a0*/  STG.E desc[UR36][R32.64], R37 ;  /* 0x0000002520007986 */ /* 0x0001e2000c101924 */
[----:B--2---:R-:W-:Y:S01]  /*24b0*/  FMUL R39, R38, UR6 ;  /* 0x0000000626277c20 */ /* 0x004fe20008400000 */
[----:B------:R-:W-:Y:S02]  /*24c0*/  FFMA R35, R27, UR7, R36 ;  /* 0x000000071b237c23 */ /* 0x000fe40008000024 */
[----:B------:R-:W-:Y:S01]  /*24d0*/  STG.E desc[UR36][R32.64+0x4], R31 ;  /* 0x0000041f20007986 */ /* 0x000fe2000c101924 */
[----:B------:R-:W-:-:S03]  /*24e0*/  FFMA R39, R24, UR7, R39 ;  /* 0x0000000718277c23 */ /* 0x000fc60008000027 */
[----:B------:R-:W-:Y:S04]  /*24f0*/  STG.E desc[UR36][R32.64+0x8], R35 ;  /* 0x0000082320007986 */ /* 0x000fe8000c101924 */
[----:B------:R1:W-:Y:S04]  /*2500*/  STG.E desc[UR36][R32.64+0xc], R39 ;  /* 0x00000c2720007986 */ /* 0x0003e8000c101924 */
[----:B------:R-:W2:Y:S01]  /*2510*/  LDG.E R24, desc[UR36][R28.64] ;  /* 0x000000241c187981 */ /* 0x000ea2000c1e1900 */
[----:B------:R-:W-:-:S04]  /*2520*/  IADD3 R27, PT, PT, R79, 0x1, RZ ;  /* 0x000000014f1b7810 */ /* 0x000fc80007ffe0ff */
[----:B------:R-:W-:-:S04]  /*2530*/  IADD3 R27, P0, PT, R74, R27, RZ ;  /* 0x0000001b4a1b7210 */ /* 0x000fc80007f1e0ff */
[----:B------:R-:W-:Y:S02]  /*2540*/  IADD3.X R30, PT, PT, RZ, RZ, RZ, P0, !PT ;  /* 0x000000ffff1e7210 */ /* 0x000fe400007fe4ff */
[----:B------:R-:W-:-:S04]  /*2550*/  LEA R26, P0, R27, UR4, 0x2 ;  /* 0x000000041b1a7c11 */ /* 0x000fc8000f8010ff */
[----:B------:R-:W-:Y:S01]  /*2560*/  LEA.HI.X R27, R27, UR5, R30, 0x2, P0 ;  /* 0x000000051b1b7c11 */ /* 0x000fe200080f141e */
[----:B--2---:R-:W-:-:S04]  /*2570*/  FMUL R24, R24, UR6 ;  /* 0x0000000618187c20 */ /* 0x004fc80008400000 */
[----:B0-----:R-:W-:-:S05]  /*2580*/  FFMA R37, R25, UR7, R24 ;  /* 0x0000000719257c23 */ /* 0x001fca0008000018 */
        /* <DEDUP_REMOVED lines=77> */
[----:B------:R-:W2:Y:S04]  /*2a60*/  LDG.E R14, desc[UR36][R20.64] ;  /* 0x00000024140e7981 */ /* 0x000ea8000c1e1900 */
[----:B------:R-:W3:Y:S01]  /*2a70*/  LDG.E R17, desc[UR36][R20.64+0x4] ;  /* 0x0000042414117981 */ /* 0x000ee2000c1e1900 */
[----:B-1----:R-:W-:-:S05]  /*2a80*/  VIADD R23, R79, 0x4 ;  /* 0x000000044f177836 */ /* 0x002fca0000000000 */
[----:B------:R-:W-:-:S04]  /*2a90*/  IADD3 R23, P0, PT, R74, R23, RZ ;  /* 0x000000174a177210 */ /* 0x000fc80007f1e0ff */
[----:B------:R-:W-:Y:S02]  /*2aa0*/  IADD3.X R22, PT, PT, RZ, RZ, RZ, P0, !PT ;  /* 0x000000ffff167210 */ /* 0x000fe400007fe4ff */
[----:B------:R-:W-:Y:S01]  /*2ab0*/  LEA R16, P0, R23, UR4, 0x2 ;  /* 0x0000000417107c11 */ /* 0x000fe2000f8010ff */
[----:B--2---:R-:W-:Y:S01]  /*2ac0*/  FMUL R14, R14, UR6 ;  /* 0x000000060e0e7c20 */ /* 0x004fe20008400000 */
[----:B---3--:R-:W-:Y:S02]  /*2ad0*/  FMUL R25, R17, UR6 ;  /* 0x0000000611197c20 */ /* 0x008fe40008400000 */
[----:B------:R-:W-:Y:S01]  /*2ae0*/  LEA.HI.X R17, R23, UR5, R22, 0x2, P0 ;  /* 0x0000000517117c11 */ /* 0x000fe200080f1416 */
[----:B------:R-:W-:Y:S01]  /*2af0*/  FFMA R23, R15, UR7, R14 ;  /* 0x000000070f177c23 */ /* 0x000fe2000800000e */
[----:B------:R-:W-:-:S04]  /*2b00*/  FFMA R25, R12, UR7, R25 ;  /* 0x000000070c197c23 */ /* 0x000fc80008000019 */
[----:B------:R1:W-:Y:S04]  /*2b10*/  STG.E desc[UR36][R20.64], R23 ;  /* 0x0000001714007986 */ /* 0x0003e8000c101924 */
[----:B------:R2:W-:Y:S04]  /*2b20*/  STG.E desc[UR36][R20.64+0x4], R25 ;  /* 0x0000041914007986 */ /* 0x0005e8000c101924 */
[----:B------:R-:W3:Y:S04]  /*2b30*/  LDG.E R12, desc[UR36][R16.64] ;  /* 0x00000024100c7981 */ /* 0x000ee8000c1e1900 */
[----:B------:R-:W4:Y:S01]  /*2b40*/  LDG.E R15, desc[UR36][R16.64+0x4] ;  /* 0x00000424100f7981 */ /* 0x000f22000c1e1900 */
[----:B0-----:R-:W-:-:S04]  /*2b50*/  IADD3 R19, PT, PT, R79, 0x6, RZ ;  /* 0x000000064f137810 */ /* 0x001fc80007ffe0ff */
[----:B------:R-:W-:-:S04]  /*2b60*/  IADD3 R19, P0, PT, R74, R19, RZ ;  /* 0x000000134a137210 */ /* 0x000fc80007f1e0ff */
[----:B------:R-:W-:Y:S02]  /*2b70*/  IADD3.X R18, PT, PT, RZ, RZ, RZ, P0, !PT ;  /* 0x000000ffff127210 */ /* 0x000fe400007fe4ff */
[----:B------:R-:W-:Y:S01]  /*2b80*/  LEA R14, P0, R19, UR4, 0x2 ;  /* 0x00000004130e7c11 */ /* 0x000fe2000f8010ff */
[----:B---3--:R-:W-:Y:S01]  /*2b90*/  FMUL R12, R12, UR6 ;  /* 0x000000060c0c7c20 */ /* 0x008fe20008400000 */
[----:B----4-:R-:W-:Y:S02]  /*2ba0*/  FMUL R27, R15, UR6 ;  /* 0x000000060f1b7c20 */ /* 0x010fe40008400000 */
[----:B------:R-:W-:Y:S01]  /*2bb0*/  LEA.HI.X R15, R19, UR5, R18, 0x2, P0 ;  /* 0x00000005130f7c11 */ /* 0x000fe200080f1412 */
[----:B------:R-:W-:Y:S01]  /*2bc0*/  FFMA R19, R13, UR7, R12 ;  /* 0x000000070d137c23 */ /* 0x000fe2000800000c */
[----:B------:R-:W-:-:S04]  /*2bd0*/  FFMA R27, R10, UR7, R27 ;  /* 0x000000070a1b7c23 */ /* 0x000fc8000800001b */
[----:B------:R0:W-:Y:S04]  /*2be0*/  STG.E desc[UR36][R16.64], R19 ;  /* 0x0000001310007986 */ /* 0x0001e8000c101924 */
[----:B------:R3:W-:Y:S04]  /*2bf0*/  STG.E desc[UR36][R16.64+0x4], R27 ;  /* 0x0000041b10007986 */ /* 0x0007e8000c101924 */
[----:B------:R-:W4:Y:S04]  /*2c00*/  LDG.E R10, desc[UR36][R14.64] ;  /* 0x000000240e0a7981 */ /* 0x000f28000c1e1900 */
[----:B------:R-:W2:Y:S01]  /*2c10*/  LDG.E R13, desc[UR36][R14.64+0x4] ;  /* 0x000004240e0d7981 */ /* 0x000ea2000c1e1900 */
[----:B------:R-:W-:-:S05]  /*2c20*/  VIADD R79, R79, UR8 ;  /* 0x000000084f4f7c36 */ /* 0x000fca0008000000 */
[----:B------:R-:W-:-:S04]  /*2c30*/  IADD3 R18, P0, PT, R74, R79, RZ ;  /* 0x0000004f4a127210 */ /* 0x000fc80007f1e0ff */
[----:B-1----:R-:W-:Y:S02]  /*2c40*/  IADD3.X R23, PT, PT, RZ, RZ, RZ, P0, !PT ;  /* 0x000000ffff177210 */ /* 0x002fe400007fe4ff */
[----:B------:R-:W-:Y:S01]  /*2c50*/  LEA R12, P0, R18, UR4, 0x2 ;  /* 0x00000004120c7c11 */ /* 0x000fe2000f8010ff */
[----:B----4-:R-:W-:Y:S01]  /*2c60*/  FMUL R10, R10, UR6 ;  /* 0x000000060a0a7c20 */ /* 0x010fe20008400000 */
[----:B--2---:R-:W-:-:S03]  /*2c70*/  FMUL R21, R13, UR6 ;  /* 0x000000060d157c20 */ /* 0x004fc60008400000 */
[----:B0-----:R-:W-:Y:S01]  /*2c80*/  FFMA R19, R11, UR7, R10 ;  /* 0x000000070b137c23 */ /* 0x001fe2000800000a */
[----:B------:R-:W-:Y:S01]  /*2c90*/  LEA.HI.X R13, R18, UR5, R23, 0x2, P0 ;  /* 0x00000005120d7c11 */ /* 0x000fe200080f1417 */
[----:B------:R-:W-:-:S03]  /*2ca0*/  FFMA R21, R8, UR7, R21 ;  /* 0x0000000708157c23 */ /* 0x000fc60008000015 */
[----:B------:R-:W-:Y:S04]  /*2cb0*/  STG.E desc[UR36][R14.64], R19 ;  /* 0x000000130e007986 */ /* 0x000fe8000c101924 */
[----:B------:R0:W-:Y:S04]  /*2cc0*/  STG.E desc[UR36][R14.64+0x4], R21 ;  /* 0x000004150e007986 */ /* 0x0001e8000c101924 */
[----:B------:R-:W2:Y:S01]  /*2cd0*/  LDG.E R8, desc[UR36][R12.64] ;  /* 0x000000240c087981 */ /* 0x000ea2000c1e1900 */
[----:B------:R-:W-:-:S04]  /*2ce0*/  IADD3 R11, PT, PT, R79, 0x1, RZ ;  /* 0x000000014f0b7810 */ /* 0x000fc80007ffe0ff */
[----:B------:R-:W-:-:S04]  /*2cf0*/  IADD3 R11, P0, PT, R74, R11, RZ ;  /* 0x0000000b4a0b7210 */ /* 0x000fc80007f1e0ff */
[----:B---3--:R-:W-:Y:S02]  /*2d00*/  IADD3.X R16, PT, PT, RZ, RZ, RZ, P0, !PT ;  /* 0x000000ffff107210 */ /* 0x008fe400007fe4ff */
        /* <DEDUP_REMOVED lines=51> */
[----:B------:R-:W-:-:S04]  /*3040*/  IADD3 R79, PT, PT, R79, 0x7, RZ ;  /* 0x000000074f4f7810 */ /* 0x000fc80007ffe0ff */
[----:B------:R-:W-:-:S04]  /*3050*/  IADD3 R79, P0, PT, R74, R79, RZ ;  /* 0x0000004f4a4f7210 */ /* 0x000fc80007f1e0ff */
[----:B------:R-:W-:Y:S02]  /*3060*/  IADD3.X R10, PT, PT, RZ, RZ, RZ, P0, !PT ;  /* 0x000000ffff0a7210 */ /* 0x000fe400007fe4ff */
[----:B-1----:R-:W-:-:S04]  /*3070*/  LEA R6, P0, R79, UR4, 0x2 ;  /* 0x000000044f067c11 */ /* 0x002fc8000f8010ff */
[----:B------:R-:W-:Y:S01]  /*3080*/  LEA.HI.X R7, R79, UR5, R10, 0x2, P0 ;  /* 0x000000054f077c11 */ /* 0x000fe200080f140a */
[----:B--2---:R-:W-:-:S04]  /*3090*/  FMUL R2, R2, UR6 ;  /* 0x0000000602027c20 */ /* 0x004fc80008400000 */
[----:B------:R-:W-:-:S05]  /*30a0*/  FFMA R3, R3, UR7, R2 ;  /* 0x0000000703037c23 */ /* 0x000fca0008000002 */
[----:B------:R-:W-:Y:S04]  /*30b0*/  STG.E desc[UR36][R4.64], R3 ;  /* 0x0000000304007986 */ /* 0x000fe8000c101924 */
[----:B------:R-:W0:Y:S02]  /*30c0*/  LDG.E R2, desc[UR36][R6.64] ;  /* 0x0000002406027981 */ /* 0x000e24000c1e1900 */
[----:B0-----:R-:W-:-:S04]  /*30d0*/  FMUL R9, R2, UR6 ;  /* 0x0000000602097c20 */ /* 0x001fc80008400000 */
[----:B------:R-:W-:-:S05]  /*30e0*/  FFMA R9, R0, UR7, R9 ;  /* 0x0000000700097c23 */ /* 0x000fca0008000009 */
[----:B------:R-:W-:Y:S01]  /*30f0*/  STG.E desc[UR36][R6.64], R9 ;  /* 0x0000000906007986 */ /* 0x000fe2000c101924 */
[----:B------:R-:W-:Y:S05]  /*3100*/  EXIT ;  /* 0x000000000000794d */ /* 0x000fea0003800000 */
.L_x_4:
[----:B------:R-:W-:-:S00]  /*3110*/  BRA `(.L_x_4) ;  /* 0xfffffffc00fc7947 */ /* 0x000fc0000383ffff */
[----:B------:R-:W-:-:S00]  /*3120*/  NOP ;  /* 0x0000000000007918 */ /* 0x000fc00000000000 */
        /* <DEDUP_REMOVED lines=13> */
.L_x_5:


//--------------------- .nv.global.init           --------------------------
	.section	.nv.global.init,"aw",@progbits
.nv.global.init:
	.type		$str$1,@object
	.size		$str$1,($str - $str$1)
$str$1:
        /*0000*/ 	.byte	0x2f, 0x74, 0x6d, 0x70, 0x2f, 0x73, 0x61, 0x73, 0x73, 0x5f, 0x63, 0x75, 0x5f, 0x75, 0x70, 0x66
        /*0010*/ 	.byte	0x30, 0x68, 0x34, 0x77, 0x69, 0x2f, 0x6b, 0x2e, 0x63, 0x75, 0x00
	.type		$str,@object
	.size		$str,(__unnamed_1 - $str)
$str:
        /*001b*/ 	.byte	0x6e, 0x75, 0x6d, 0x54, 0x68, 0x72, 0x65, 0x61, 0x64, 0x73, 0x42, 0x6c, 0x6f, 0x63, 0x6b, 0x74
        /*002b*/ 	.byte	0x69, 0x6c, 0x65, 0x20, 0x3d, 0x3d, 0x20, 0x62, 0x6c, 0x6f, 0x63, 0x6b, 0x44, 0x69, 0x6d, 0x2e
        /*003b*/ 	.byte	0x78, 0x00
	.type		__unnamed_1,@object
	.size		__unnamed_1,(.L_0 - __unnamed_1)
__unnamed_1:
        /*003d*/ 	.byte	0x76, 0x6f, 0x69, 0x64, 0x20, 0x73, 0x65, 0x67, 0x65, 0x6d, 0x6d, 0x32, 0x64, 0x28, 0x69, 0x6e
        /* <DEDUP_REMOVED lines=8> */
        /*00cd*/ 	.byte	0x20, 0x54, 0x4e, 0x20, 0x3d, 0x20, 0x38, 0x5d, 0x00
.L_0:


//--------------------- .nv.shared._Z8segemm2dILi128ELi128ELi32ELi8ELi8EEviiifPKfS1_fPf --------------------------
	.section	.nv.shared._Z8segemm2dILi128ELi128ELi32ELi8ELi8EEviiifPKfS1_fPf,"aw",@nobits
	.sectionflags	@""
	.align	4
.nv.shared._Z8segemm2dILi128ELi128ELi32ELi8ELi8EEviiifPKfS1_fPf:
	.zero		33792


//--------------------- .nv.shared.reserved.0     --------------------------
	.section	.nv.shared.reserved.0,"aw",@nobits
	.weak		__nv_reservedSMEM_offset_0_alias
	.size		__nv_reservedSMEM_offset_0_alias, 0, 64
	.other		__nv_reservedSMEM_offset_0_alias,@"STO_CUDA_RESERVED_SHARED STV_DEFAULT"
__nv_reservedSMEM_offset_0_alias:
	.zero		0
	.zero		64


//--------------------- .nv.constant0._Z8segemm2dILi128ELi128ELi32ELi8ELi8EEviiifPKfS1_fPf --------------------------
	.section	.nv.constant0._Z8segemm2dILi128ELi128ELi32ELi8ELi8EEviiifPKfS1_fPf,"a",@progbits
	.sectionflags	@""
	.align	4
.nv.constant0._Z8segemm2dILi128ELi128ELi32ELi8ELi8EEviiifPKfS1_fPf:
	.zero		944


//--------------------- SYMBOLS --------------------------

	.type		.nv.reservedSmem.offset0,@object
	.size		.nv.reservedSmem.offset0,0x4
	.type		.nv.reservedSmem.cap,@object
	.size		.nv.reservedSmem.cap,0x4
	.type		__assertfail,@function
